	.target	sm_90a

	.elftype	@"ET_EXEC"


//--------------------- .note.nv.tkinfo           --------------------------
	.section	.note.nv.tkinfo,"",@"SHT_NOTE"
	.sectionflags	@"SHF_NOTE_NV_TKINFO"
	.tkinfo
        /*0018*/ 	.word	0x00000002
        /*0030*/ 	.string	""
        /*0030*/ 	.string	"ptxas"
        /*0030*/ 	.string	"Cuda compilation tools, release 13.0, V13.0.88"
        /*0030*/ 	.string	"Build cuda_13.0.r13.0/compiler.36424714_0"
        /*0030*/ 	.string	"-arch sm_90a -m 64 "



//--------------------- .note.nv.cuinfo           --------------------------
	.section	.note.nv.cuinfo,"",@"SHT_NOTE"
	.sectionflags	@"SHF_NOTE_NV_CUINFO"
        /*0018*/ 	.short	0x0002
        /*001a*/ 	.short	0x005a
        /*001c*/ 	.short	0x0082
	.zero		2


//--------------------- .nv.info                  --------------------------
	.section	.nv.info,"",@"SHT_CUDA_INFO"
	.align	4


	//----- nvinfo : EIATTR_REGCOUNT
	.align		4
        /*0000*/ 	.byte	0x04, 0x2f
        /*0002*/ 	.short	(.L_12 - .L_11)
	.align		4
.L_11:
        /*0004*/ 	.word	index@(_ZN7cutlass13device_kernelINS_4gemm6kernel13GemmUniversalIN4cute5tupleIJiiiiEEENS1_10collective13CollectiveMmaINS1_37MainloopSm90TmaGmmaWarpSpecializedFP8ILi28ENS5_IJNS4_1CILi1EEESB_SB_EEENS1_32KernelTmaWarpSpecializedPingpongEEENS5_IJNSA_ILi64EEESF_SF_EEENS_12float_e5m2_tENS5_IJlSB_lEEESH_SI_NS4_8TiledMMAINS4_8MMA_AtomIJNS4_4SM904GMMA30MMA_64x64x32_F32E5M2E5M2_SS_TNILNSM_7ScaleInE1ELSO_1EEEEEENS4_6LayoutISC_NS5_IJNSA_ILi0EEESS_SS_EEEEENS5_IJNS4_10UnderscoreESV_SV_EEEEENS4_13SM90_TMA_LOADENS4_14ComposedLayoutINS4_7SwizzleILi2ELi4ELi3EEENS4_18smem_ptr_flag_bitsILi8EEENSR_INS5_IJNSA_ILi8EEESF_EEENS5_IJSF_SB_EEEEEEEvNS4_8identityESY_S18_vS19_EENS_8epilogue10collective6detail29Sm90TmaWarpSpecializedAdapterINS1C_15DefaultEpilogueISH_SI_SI_NS1B_6thread17LinearCombinationISH_Li1EffLNS1G_9ScaleType4KindE0ELNS_15FloatRoundStyleE2ESH_EENS1_15EpilogueDefaultEEEEEvvEEEEvNT_6ParamsE)
        /*0008*/ 	.word	0x000000a8


	//----- nvinfo : EIATTR_FRAME_SIZE
	.align		4
.L_12:
        /*000c*/ 	.byte	0x04, 0x11
        /*000e*/ 	.short	(.L_14 - .L_13)
	.align		4
.L_13:
        /*0010*/ 	.word	index@(_ZN7cutlass13device_kernelINS_4gemm6kernel13GemmUniversalIN4cute5tupleIJiiiiEEENS1_10collective13CollectiveMmaINS1_37MainloopSm90TmaGmmaWarpSpecializedFP8ILi28ENS5_IJNS4_1CILi1EEESB_SB_EEENS1_32KernelTmaWarpSpecializedPingpongEEENS5_IJNSA_ILi64EEESF_SF_EEENS_12float_e5m2_tENS5_IJlSB_lEEESH_SI_NS4_8TiledMMAINS4_8MMA_AtomIJNS4_4SM904GMMA30MMA_64x64x32_F32E5M2E5M2_SS_TNILNSM_7ScaleInE1ELSO_1EEEEEENS4_6LayoutISC_NS5_IJNSA_ILi0EEESS_SS_EEEEENS5_IJNS4_10UnderscoreESV_SV_EEEEENS4_13SM90_TMA_LOADENS4_14ComposedLayoutINS4_7SwizzleILi2ELi4ELi3EEENS4_18smem_ptr_flag_bitsILi8EEENSR_INS5_IJNSA_ILi8EEESF_EEENS5_IJSF_SB_EEEEEEEvNS4_8identityESY_S18_vS19_EENS_8epilogue10collective6detail29Sm90TmaWarpSpecializedAdapterINS1C_15DefaultEpilogueISH_SI_SI_NS1B_6thread17LinearCombinationISH_Li1EffLNS1G_9ScaleType4KindE0ELNS_15FloatRoundStyleE2ESH_EENS1_15EpilogueDefaultEEEEEvvEEEEvNT_6ParamsE)
        /*0014*/ 	.word	0x00000000


	//----- nvinfo : EIATTR_MIN_STACK_SIZE
	.align		4
.L_14:
        /*0018*/ 	.byte	0x04, 0x12
        /*001a*/ 	.short	(.L_16 - .L_15)
	.align		4
.L_15:
        /*001c*/ 	.word	index@(_ZN7cutlass13device_kernelINS_4gemm6kernel13GemmUniversalIN4cute5tupleIJiiiiEEENS1_10collective13CollectiveMmaINS1_37MainloopSm90TmaGmmaWarpSpecializedFP8ILi28ENS5_IJNS4_1CILi1EEESB_SB_EEENS1_32KernelTmaWarpSpecializedPingpongEEENS5_IJNSA_ILi64EEESF_SF_EEENS_12float_e5m2_tENS5_IJlSB_lEEESH_SI_NS4_8TiledMMAINS4_8MMA_AtomIJNS4_4SM904GMMA30MMA_64x64x32_F32E5M2E5M2_SS_TNILNSM_7ScaleInE1ELSO_1EEEEEENS4_6LayoutISC_NS5_IJNSA_ILi0EEESS_SS_EEEEENS5_IJNS4_10UnderscoreESV_SV_EEEEENS4_13SM90_TMA_LOADENS4_14ComposedLayoutINS4_7SwizzleILi2ELi4ELi3EEENS4_18smem_ptr_flag_bitsILi8EEENSR_INS5_IJNSA_ILi8EEESF_EEENS5_IJSF_SB_EEEEEEEvNS4_8identityESY_S18_vS19_EENS_8epilogue10collective6detail29Sm90TmaWarpSpecializedAdapterINS1C_15DefaultEpilogueISH_SI_SI_NS1B_6thread17LinearCombinationISH_Li1EffLNS1G_9ScaleType4KindE0ELNS_15FloatRoundStyleE2ESH_EENS1_15EpilogueDefaultEEEEEvvEEEEvNT_6ParamsE)
        /*0020*/ 	.word	0x00000000
.L_16:


//--------------------- .nv.compat                --------------------------
	.section	.nv.compat,"",@"SHT_CUDA_COMPAT_INFO"
	.align	4
        /*0000*/ 	.byte	0x02, 0x09, 0x01, 0x00, 0x02, 0x02, 0x04, 0x00, 0x02, 0x05, 0x05, 0x00, 0x03, 0x07, 0x01, 0x01
        /*0010*/ 	.byte	0x02, 0x03, 0x01, 0x00, 0x02, 0x06, 0x01, 0x00, 0x04, 0x0b, 0x08, 0x00, 0x00, 0x00, 0x00, 0x00
        /*0020*/ 	.byte	0x00, 0x00, 0x00, 0x00


//--------------------- .nv.info._ZN7cutlass13device_kernelINS_4gemm6kernel13GemmUniversalIN4cute5tupleIJiiiiEEENS1_10collective13CollectiveMmaINS1_37MainloopSm90TmaGmmaWarpSpecializedFP8ILi28ENS5_IJNS4_1CILi1EEESB_SB_EEENS1_32KernelTmaWarpSpecializedPingpongEEENS5_IJNSA_ILi64EEESF_SF_EEENS_12float_e5m2_tENS5_IJlSB_lEEESH_SI_NS4_8TiledMMAINS4_8MMA_AtomIJNS4_4SM904GMMA30MMA_64x64x32_F32E5M2E5M2_SS_TNILNSM_7ScaleInE1ELSO_1EEEEEENS4_6LayoutISC_NS5_IJNSA_ILi0EEESS_SS_EEEEENS5_IJNS4_10UnderscoreESV_SV_EEEEENS4_13SM90_TMA_LOADENS4_14ComposedLayoutINS4_7SwizzleILi2ELi4ELi3EEENS4_18smem_ptr_flag_bitsILi8EEENSR_INS5_IJNSA_ILi8EEESF_EEENS5_IJSF_SB_EEEEEEEvNS4_8identityESY_S18_vS19_EENS_8epilogue10collective6detail29Sm90TmaWarpSpecializedAdapterINS1C_15DefaultEpilogueISH_SI_SI_NS1B_6thread17LinearCombinationISH_Li1EffLNS1G_9ScaleType4KindE0ELNS_15FloatRoundStyleE2ESH_EENS1_15EpilogueDefaultEEEEEvvEEEEvNT_6ParamsE --------------------------
	.section	.nv.info._ZN7cutlass13device_kernelINS_4gemm6kernel13GemmUniversalIN4cute5tupleIJiiiiEEENS1_10collective13CollectiveMmaINS1_37MainloopSm90TmaGmmaWarpSpecializedFP8ILi28ENS5_IJNS4_1CILi1EEESB_SB_EEENS1_32KernelTmaWarpSpecializedPingpongEEENS5_IJNSA_ILi64EEESF_SF_EEENS_12float_e5m2_tENS5_IJlSB_lEEESH_SI_NS4_8TiledMMAINS4_8MMA_AtomIJNS4_4SM904GMMA30MMA_64x64x32_F32E5M2E5M2_SS_TNILNSM_7ScaleInE1ELSO_1EEEEEENS4_6LayoutISC_NS5_IJNSA_ILi0EEESS_SS_EEEEENS5_IJNS4_10UnderscoreESV_SV_EEEEENS4_13SM90_TMA_LOADENS4_14ComposedLayoutINS4_7SwizzleILi2ELi4ELi3EEENS4_18smem_ptr_flag_bitsILi8EEENSR_INS5_IJNSA_ILi8EEESF_EEENS5_IJSF_SB_EEEEEEEvNS4_8identityESY_S18_vS19_EENS_8epilogue10collective6detail29Sm90TmaWarpSpecializedAdapterINS1C_15DefaultEpilogueISH_SI_SI_NS1B_6thread17LinearCombinationISH_Li1EffLNS1G_9ScaleType4KindE0ELNS_15FloatRoundStyleE2ESH_EENS1_15EpilogueDefaultEEEEEvvEEEEvNT_6ParamsE,"",@"SHT_CUDA_INFO"
	.sectionflags	@""
	.align	4


	//----- nvinfo : EIATTR_CUDA_API_VERSION
	.align		4
        /*0000*/ 	.byte	0x04, 0x37
        /*0002*/ 	.short	(.L_18 - .L_17)
.L_17:
        /*0004*/ 	.word	0x00000082


	//----- nvinfo : EIATTR_KPARAM_INFO
	.align		4
.L_18:
        /*0008*/ 	.byte	0x04, 0x17
        /*000a*/ 	.short	(.L_20 - .L_19)
.L_19:
        /*000c*/ 	.word	0x00000000
        /*0010*/ 	.short	0x0000
        /*0012*/ 	.short	0x0070
        /*0014*/ 	.byte	0x00, 0xf0, 0x01, 0x10


	//----- nvinfo : EIATTR_SPARSE_MMA_MASK
	.align		4
.L_20:
        /*0018*/ 	.byte	0x03, 0x50
        /*001a*/ 	.short	0x0000


	//----- nvinfo : EIATTR_MAXREG_COUNT
	.align		4
        /*001c*/ 	.byte	0x03, 0x1b
        /*001e*/ 	.short	0x00a8


	//----- nvinfo : EIATTR_NUM_BARRIERS
	.align		4
        /*0020*/ 	.byte	0x02, 0x4c
        /*0022*/ 	.byte	0x01
	.zero		1


	//----- nvinfo : EIATTR_MERCURY_ISA_VERSION
	.align		4
        /*0024*/ 	.byte	0x03, 0x5f
        /*0026*/ 	.short	0x0101


	//----- nvinfo : EIATTR_INT_WARP_WIDE_INSTR_OFFSETS
	.align		4
        /*0028*/ 	.byte	0x04, 0x31
        /*002a*/ 	.short	(.L_22 - .L_21)


	//   ....[0]....
.L_21:
        /*002c*/ 	.word	0x00000750


	//   ....[1]....
        /*0030*/ 	.word	0x00000770


	//   ....[2]....
        /*0034*/ 	.word	0x000007f0


	//   ....[3]....
        /*0038*/ 	.word	0x00000800


	//   ....[4]....
        /*003c*/ 	.word	0x00000810


	//   ....[5]....
        /*0040*/ 	.word	0x00000830


	//   ....[6]....
        /*0044*/ 	.word	0x00000880


	//   ....[7]....
        /*0048*/ 	.word	0x000008a0


	//----- nvinfo : EIATTR_COOP_GROUP_MASK_REGIDS
	.align		4
.L_22:
        /*004c*/ 	.byte	0x04, 0x29
        /*004e*/ 	.short	(.L_24 - .L_23)


	//   ....[0]....
.L_23:
        /*0050*/ 	.word	0xffffffff


	//   ....[1]....
        /*0054*/ 	.word	0xffffffff


	//   ....[2]....
        /*0058*/ 	.word	0xffffffff


	//   ....[3]....
        /*005c*/ 	.word	0xffffffff


	//   ....[4]....
        /*0060*/ 	.word	0xffffffff


	//   ....[5]....
        /*0064*/ 	.word	0xffffffff


	//----- nvinfo : EIATTR_COOP_GROUP_INSTR_OFFSETS
	.align		4
.L_24:
        /*0068*/ 	.byte	0x04, 0x28
        /*006a*/ 	.short	(.L_26 - .L_25)


	//   ....[0]....
.L_25:
        /*006c*/ 	.word	0x00000060


	//   ....[1]....
        /*0070*/ 	.word	0x00000070


	//   ....[2]....
        /*0074*/ 	.word	0x00000130


	//   ....[3]....
        /*0078*/ 	.word	0x000005f0


	//   ....[4]....
        /*007c*/ 	.word	0x00000630


	//   ....[5]....
        /*0080*/ 	.word	0x00000670


	//----- nvinfo : EIATTR_REG_RECONFIG
	.align		4
.L_26:
        /*0084*/ 	.byte	0x01, 0x54
	.zero		2


	//----- nvinfo : EIATTR_MBARRIER_INSTR_OFFSETS
	.align		4
        /*0088*/ 	.byte	0x04, 0x39
        /*008a*/ 	.short	(.L_28 - .L_27)


	//   ....[0]....
.L_27:
        /*008c*/ 	.word	0x00000250
        /*0090*/ 	.word	0x000000ff
        /*0094*/ 	.word	0x00000000
        /*0098*/ 	.short	0x0100
        /*009a*/ 	.byte	0x08
	.zero		1


	//   ....[1]....
        /*009c*/ 	.word	0x00000260
        /*00a0*/ 	.word	0x000000ff
        /*00a4*/ 	.word	0x000000e0
        /*00a8*/ 	.short	0x0100
        /*00aa*/ 	.byte	0x08
	.zero		1


	//   ....[2]....
        /*00ac*/ 	.word	0x00000270
        /*00b0*/ 	.word	0x000000ff
        /*00b4*/ 	.word	0x00000008
        /*00b8*/ 	.short	0x0100
        /*00ba*/ 	.byte	0x08
	.zero		1


	//   ....[3]....
        /*00bc*/ 	.word	0x00000280
        /*00c0*/ 	.word	0x000000ff
        /*00c4*/ 	.word	0x000000e8
        /*00c8*/ 	.short	0x0100
        /*00ca*/ 	.byte	0x08
	.zero		1


	//   ....[4]....
        /*00cc*/ 	.word	0x00000290
        /*00d0*/ 	.word	0x000000ff
        /*00d4*/ 	.word	0x00000010
        /*00d8*/ 	.short	0x0100
        /*00da*/ 	.byte	0x08
	.zero		1


	//   ....[5]....
        /*00dc*/ 	.word	0x000002a0
        /*00e0*/ 	.word	0x000000ff
        /*00e4*/ 	.word	0x000000f0
        /*00e8*/ 	.short	0x0100
        /*00ea*/ 	.byte	0x08
	.zero		1


	//   ....[6]....
        /*00ec*/ 	.word	0x000002b0
        /*00f0*/ 	.word	0x000000ff
        /*00f4*/ 	.word	0x00000018
        /*00f8*/ 	.short	0x0100
        /*00fa*/ 	.byte	0x08
	.zero		1


	//   ....[7]....
        /*00fc*/ 	.word	0x000002c0
        /*0100*/ 	.word	0x000000ff
        /*0104*/ 	.word	0x000000f8
        /*0108*/ 	.short	0x0100
        /*010a*/ 	.byte	0x08
	.zero		1


	//   ....[8]....
        /*010c*/ 	.word	0x000002d0
        /*0110*/ 	.word	0x000000ff
        /*0114*/ 	.word	0x00000020
        /*0118*/ 	.short	0x0100
        /*011a*/ 	.byte	0x08
	.zero		1


	//   ....[9]....
        /*011c*/ 	.word	0x000002e0
        /*0120*/ 	.word	0x000000ff
        /*0124*/ 	.word	0x00000100
        /*0128*/ 	.short	0x0100
        /*012a*/ 	.byte	0x08
	.zero		1


	//   ....[10]....
        /*012c*/ 	.word	0x000002f0
        /*0130*/ 	.word	0x000000ff
        /*0134*/ 	.word	0x00000028
        /*0138*/ 	.short	0x0100
        /*013a*/ 	.byte	0x08
	.zero		1


	//   ....[11]....
        /*013c*/ 	.word	0x00000300
        /*0140*/ 	.word	0x000000ff
        /*0144*/ 	.word	0x00000108
        /*0148*/ 	.short	0x0100
        /*014a*/ 	.byte	0x08
	.zero		1


	//   ....[12]....
        /*014c*/ 	.word	0x00000310
        /*0150*/ 	.word	0x000000ff
        /*0154*/ 	.word	0x00000030
        /*0158*/ 	.short	0x0100
        /*015a*/ 	.byte	0x08
	.zero		1


	//   ....[13]....
        /*015c*/ 	.word	0x00000320
        /*0160*/ 	.word	0x000000ff
        /*0164*/ 	.word	0x00000110
        /*0168*/ 	.short	0x0100
        /*016a*/ 	.byte	0x08
	.zero		1


	//   ....[14]....
        /*016c*/ 	.word	0x00000330
        /*0170*/ 	.word	0x000000ff
        /*0174*/ 	.word	0x00000038
        /*0178*/ 	.short	0x0100
        /*017a*/ 	.byte	0x08
	.zero		1


	//   ....[15]....
        /*017c*/ 	.word	0x00000340
        /*0180*/ 	.word	0x000000ff
        /*0184*/ 	.word	0x00000118
        /*0188*/ 	.short	0x0100
        /*018a*/ 	.byte	0x08
	.zero		1


	//   ....[16]....
        /*018c*/ 	.word	0x00000350
        /*0190*/ 	.word	0x000000ff
        /*0194*/ 	.word	0x00000040
        /*0198*/ 	.short	0x0100
        /*019a*/ 	.byte	0x08
	.zero		1


	//   ....[17]....
        /*019c*/ 	.word	0x00000360
        /*01a0*/ 	.word	0x000000ff
        /*01a4*/ 	.word	0x00000120
        /*01a8*/ 	.short	0x0100
        /*01aa*/ 	.byte	0x08
	.zero		1


	//   ....[18]....
        /*01ac*/ 	.word	0x00000370
        /*01b0*/ 	.word	0x000000ff
        /*01b4*/ 	.word	0x00000048
        /*01b8*/ 	.short	0x0100
        /*01ba*/ 	.byte	0x08
	.zero		1


	//   ....[19]....
        /*01bc*/ 	.word	0x00000380
        /*01c0*/ 	.word	0x000000ff
        /*01c4*/ 	.word	0x00000128
        /*01c8*/ 	.short	0x0100
        /*01ca*/ 	.byte	0x08
	.zero		1


	//   ....[20]....
        /*01cc*/ 	.word	0x00000390
        /*01d0*/ 	.word	0x000000ff
        /*01d4*/ 	.word	0x00000050
        /*01d8*/ 	.short	0x0100
        /*01da*/ 	.byte	0x08
	.zero		1


	//   ....[21]....
        /*01dc*/ 	.word	0x000003a0
        /*01e0*/ 	.word	0x000000ff
        /*01e4*/ 	.word	0x00000130
        /*01e8*/ 	.short	0x0100
        /*01ea*/ 	.byte	0x08
	.zero		1


	//   ....[22]....
        /*01ec*/ 	.word	0x000003b0
        /*01f0*/ 	.word	0x000000ff
        /*01f4*/ 	.word	0x00000058
        /*01f8*/ 	.short	0x0100
        /*01fa*/ 	.byte	0x08
	.zero		1


	//   ....[23]....
        /*01fc*/ 	.word	0x000003c0
        /*0200*/ 	.word	0x000000ff
        /*0204*/ 	.word	0x00000138
        /*0208*/ 	.short	0x0100
        /*020a*/ 	.byte	0x08
	.zero		1


	//   ....[24]....
        /*020c*/ 	.word	0x000003d0
        /*0210*/ 	.word	0x000000ff
        /*0214*/ 	.word	0x00000060
        /*0218*/ 	.short	0x0100
        /*021a*/ 	.byte	0x08
	.zero		1


	//   ....[25]....
        /*021c*/ 	.word	0x000003e0
        /*0220*/ 	.word	0x000000ff
        /*0224*/ 	.word	0x00000140
        /*0228*/ 	.short	0x0100
        /*022a*/ 	.byte	0x08
	.zero		1


	//   ....[26]....
        /*022c*/ 	.word	0x000003f0
        /*0230*/ 	.word	0x000000ff
        /*0234*/ 	.word	0x00000068
        /*0238*/ 	.short	0x0100
        /*023a*/ 	.byte	0x08
	.zero		1


	//   ....[27]....
        /*023c*/ 	.word	0x00000400
        /*0240*/ 	.word	0x000000ff
        /*0244*/ 	.word	0x00000148
        /*0248*/ 	.short	0x0100
        /*024a*/ 	.byte	0x08
	.zero		1


	//   ....[28]....
        /*024c*/ 	.word	0x00000410
        /*0250*/ 	.word	0x000000ff
        /*0254*/ 	.word	0x00000070
        /*0258*/ 	.short	0x0100
        /*025a*/ 	.byte	0x08
	.zero		1


	//   ....[29]....
        /*025c*/ 	.word	0x00000420
        /*0260*/ 	.word	0x000000ff
        /*0264*/ 	.word	0x00000150
        /*0268*/ 	.short	0x0100
        /*026a*/ 	.byte	0x08
	.zero		1


	//   ....[30]....
        /*026c*/ 	.word	0x00000430
        /*0270*/ 	.word	0x000000ff
        /*0274*/ 	.word	0x00000078
        /*0278*/ 	.short	0x0100
        /*027a*/ 	.byte	0x08
	.zero		1


	//   ....[31]....
        /*027c*/ 	.word	0x00000440
        /*0280*/ 	.word	0x000000ff
        /*0284*/ 	.word	0x00000158
        /*0288*/ 	.short	0x0100
        /*028a*/ 	.byte	0x08
	.zero		1


	//   ....[32]....
        /*028c*/ 	.word	0x00000450
        /*0290*/ 	.word	0x000000ff
        /*0294*/ 	.word	0x00000080
        /*0298*/ 	.short	0x0100
        /*029a*/ 	.byte	0x08
	.zero		1


	//   ....[33]....
        /*029c*/ 	.word	0x00000460
        /*02a0*/ 	.word	0x000000ff
        /*02a4*/ 	.word	0x00000160
        /*02a8*/ 	.short	0x0100
        /*02aa*/ 	.byte	0x08
	.zero		1


	//   ....[34]....
        /*02ac*/ 	.word	0x00000470
        /*02b0*/ 	.word	0x000000ff
        /*02b4*/ 	.word	0x00000088
        /*02b8*/ 	.short	0x0100
        /*02ba*/ 	.byte	0x08
	.zero		1


	//   ....[35]....
        /*02bc*/ 	.word	0x00000480
        /*02c0*/ 	.word	0x000000ff
        /*02c4*/ 	.word	0x00000168
        /*02c8*/ 	.short	0x0100
        /*02ca*/ 	.byte	0x08
	.zero		1


	//   ....[36]....
        /*02cc*/ 	.word	0x00000490
        /*02d0*/ 	.word	0x000000ff
        /*02d4*/ 	.word	0x00000090
        /*02d8*/ 	.short	0x0100
        /*02da*/ 	.byte	0x08
	.zero		1


	//   ....[37]....
        /*02dc*/ 	.word	0x000004a0
        /*02e0*/ 	.word	0x000000ff
        /*02e4*/ 	.word	0x00000170
        /*02e8*/ 	.short	0x0100
        /*02ea*/ 	.byte	0x08
	.zero		1


	//   ....[38]....
        /*02ec*/ 	.word	0x000004b0
        /*02f0*/ 	.word	0x000000ff
        /*02f4*/ 	.word	0x00000098
        /*02f8*/ 	.short	0x0100
        /*02fa*/ 	.byte	0x08
	.zero		1


	//   ....[39]....
        /*02fc*/ 	.word	0x000004c0
        /*0300*/ 	.word	0x000000ff
        /*0304*/ 	.word	0x00000178
        /*0308*/ 	.short	0x0100
        /*030a*/ 	.byte	0x08
	.zero		1


	//   ....[40]....
        /*030c*/ 	.word	0x000004d0
        /*0310*/ 	.word	0x000000ff
        /*0314*/ 	.word	0x000000a0
        /*0318*/ 	.short	0x0100
        /*031a*/ 	.byte	0x08
	.zero		1


	//   ....[41]....
        /*031c*/ 	.word	0x000004e0
        /*0320*/ 	.word	0x000000ff
        /*0324*/ 	.word	0x00000180
        /*0328*/ 	.short	0x0100
        /*032a*/ 	.byte	0x08
	.zero		1


	//   ....[42]....
        /*032c*/ 	.word	0x000004f0
        /*0330*/ 	.word	0x000000ff
        /*0334*/ 	.word	0x000000a8
        /*0338*/ 	.short	0x0100
        /*033a*/ 	.byte	0x08
	.zero		1


	//   ....[43]....
        /*033c*/ 	.word	0x00000500
        /*0340*/ 	.word	0x000000ff
        /*0344*/ 	.word	0x00000188
        /*0348*/ 	.short	0x0100
        /*034a*/ 	.byte	0x08
	.zero		1


	//   ....[44]....
        /*034c*/ 	.word	0x00000510
        /*0350*/ 	.word	0x000000ff
        /*0354*/ 	.word	0x000000b0
        /*0358*/ 	.short	0x0100
        /*035a*/ 	.byte	0x08
	.zero		1


	//   ....[45]....
        /*035c*/ 	.word	0x00000520
        /*0360*/ 	.word	0x000000ff
        /*0364*/ 	.word	0x00000190
        /*0368*/ 	.short	0x0100
        /*036a*/ 	.byte	0x08
	.zero		1


	//   ....[46]....
        /*036c*/ 	.word	0x00000530
        /*0370*/ 	.word	0x000000ff
        /*0374*/ 	.word	0x000000b8
        /*0378*/ 	.short	0x0100
        /*037a*/ 	.byte	0x08
	.zero		1


	//   ....[47]....
        /*037c*/ 	.word	0x00000540
        /*0380*/ 	.word	0x000000ff
        /*0384*/ 	.word	0x00000198
        /*0388*/ 	.short	0x0100
        /*038a*/ 	.byte	0x08
	.zero		1


	//   ....[48]....
        /*038c*/ 	.word	0x00000550
        /*0390*/ 	.word	0x000000ff
        /*0394*/ 	.word	0x000000c0
        /*0398*/ 	.short	0x0100
        /*039a*/ 	.byte	0x08
	.zero		1


	//   ....[49]....
        /*039c*/ 	.word	0x00000560
        /*03a0*/ 	.word	0x000000ff
        /*03a4*/ 	.word	0x000001a0
        /*03a8*/ 	.short	0x0100
        /*03aa*/ 	.byte	0x08
	.zero		1


	//   ....[50]....
        /*03ac*/ 	.word	0x00000570
        /*03b0*/ 	.word	0x000000ff
        /*03b4*/ 	.word	0x000000c8
        /*03b8*/ 	.short	0x0100
        /*03ba*/ 	.byte	0x08
	.zero		1


	//   ....[51]....
        /*03bc*/ 	.word	0x00000580
        /*03c0*/ 	.word	0x000000ff
        /*03c4*/ 	.word	0x000001a8
        /*03c8*/ 	.short	0x0100
        /*03ca*/ 	.byte	0x08
	.zero		1


	//   ....[52]....
        /*03cc*/ 	.word	0x00000590
        /*03d0*/ 	.word	0x000000ff
        /*03d4*/ 	.word	0x000000d0
        /*03d8*/ 	.short	0x0100
        /*03da*/ 	.byte	0x08
	.zero		1


	//   ....[53]....
        /*03dc*/ 	.word	0x000005a0
        /*03e0*/ 	.word	0x000000ff
        /*03e4*/ 	.word	0x000001b0
        /*03e8*/ 	.short	0x0100
        /*03ea*/ 	.byte	0x08
	.zero		1


	//   ....[54]....
        /*03ec*/ 	.word	0x000005b0
        /*03f0*/ 	.word	0x000000ff
        /*03f4*/ 	.word	0x000000d8
        /*03f8*/ 	.short	0x0100
        /*03fa*/ 	.byte	0x08
	.zero		1


	//   ....[55]....
        /*03fc*/ 	.word	0x000005c0
        /*0400*/ 	.word	0x000000ff
        /*0404*/ 	.word	0x000001b8
        /*0408*/ 	.short	0x0100
        /*040a*/ 	.byte	0x08
	.zero		1


	//   ....[56]....
        /*040c*/ 	.word	0x000008e0
        /*0410*/ 	.word	0x000000ff
        /*0414*/ 	.word	0x000001f0
        /*0418*/ 	.short	0x0100
        /*041a*/ 	.byte	0x08
	.zero		1


	//   ....[57]....
        /*041c*/ 	.word	0x00000950
        /*0420*/ 	.word	0x000000ff
        /*0424*/ 	.word	0x000001f8
        /*0428*/ 	.short	0x0100
        /*042a*/ 	.byte	0x08
	.zero		1


	//   ....[58]....
        /*042c*/ 	.word	0x00000970
        /*0430*/ 	.word	0x000000ff
        /*0434*/ 	.word	0x000001d0
        /*0438*/ 	.short	0x0100
        /*043a*/ 	.byte	0x09
	.zero		1


	//   ....[59]....
        /*043c*/ 	.word	0x00000980
        /*0440*/ 	.word	0x000000ff
        /*0444*/ 	.word	0x000001d8
        /*0448*/ 	.short	0x0100
        /*044a*/ 	.byte	0x09
	.zero		1


	//   ....[60]....
        /*044c*/ 	.word	0x00000990
        /*0450*/ 	.word	0x000000ff
        /*0454*/ 	.word	0x000001e0
        /*0458*/ 	.short	0x0100
        /*045a*/ 	.byte	0x09
	.zero		1


	//   ....[61]....
        /*045c*/ 	.word	0x000009a0
        /*0460*/ 	.word	0x000000ff
        /*0464*/ 	.word	0x000001e8
        /*0468*/ 	.short	0x0100
        /*046a*/ 	.byte	0x09
	.zero		1


	//   ....[62]....
        /*046c*/ 	.word	0x000017d0
        /*0470*/ 	.word	0x000000ff
        /*0474*/ 	.word	0xfffffff8
        /*0478*/ 	.short	0x010a
        /*047a*/ 	.byte	0x0f
	.zero		1


	//   ....[63]....
        /*047c*/ 	.word	0x00001aa0
        /*0480*/ 	.word	0x000000ff
        /*0484*/ 	.word	0x00000000
        /*0488*/ 	.short	0x010a
        /*048a*/ 	.byte	0x06
	.zero		1


	//   ....[64]....
        /*048c*/ 	.word	0x00001ae0
        /*0490*/ 	.word	0x000000ff
        /*0494*/ 	.word	0x00000000
        /*0498*/ 	.short	0x010a
        /*049a*/ 	.byte	0x06
	.zero		1


	//   ....[65]....
        /*049c*/ 	.word	0x00002050
        /*04a0*/ 	.word	0x000000ff
        /*04a4*/ 	.word	0x00000000
        /*04a8*/ 	.short	0x010a
        /*04aa*/ 	.byte	0x09
	.zero		1


	//   ....[66]....
        /*04ac*/ 	.word	0x00002090
        /*04b0*/ 	.word	0x000000ff
        /*04b4*/ 	.word	0x00000000
        /*04b8*/ 	.short	0x010a
        /*04ba*/ 	.byte	0x09
	.zero		1


	//   ....[67]....
        /*04bc*/ 	.word	0x00002470
        /*04c0*/ 	.word	0x000000ff
        /*04c4*/ 	.word	0x00000000
        /*04c8*/ 	.short	0x0101
        /*04ca*/ 	.byte	0x08
	.zero		1


	//   ....[68]....
        /*04cc*/ 	.word	0x000027e0
        /*04d0*/ 	.word	0x0000000f
        /*04d4*/ 	.word	0x00000000
        /*04d8*/ 	.short	0x0101
        /*04da*/ 	.byte	0x18
	.zero		1


	//   ....[69]....
        /*04dc*/ 	.word	0x000028c0
        /*04e0*/ 	.word	0x000000ff
        /*04e4*/ 	.word	0x00000000
        /*04e8*/ 	.short	0x0101
        /*04ea*/ 	.byte	0x06
	.zero		1


	//   ....[70]....
        /*04ec*/ 	.word	0x00002970
        /*04f0*/ 	.word	0x000000ff
        /*04f4*/ 	.word	0x00000008
        /*04f8*/ 	.short	0x010a
        /*04fa*/ 	.byte	0x0f
	.zero		1


	//   ....[71]....
        /*04fc*/ 	.word	0x000051d0
        /*0500*/ 	.word	0x00000004
        /*0504*/ 	.word	0x00000000
        /*0508*/ 	.short	0x0101
        /*050a*/ 	.byte	0x18
	.zero		1


	//   ....[72]....
        /*050c*/ 	.word	0x00005ab0
        /*0510*/ 	.word	0x00000013
        /*0514*/ 	.word	0x000000e0
        /*0518*/ 	.short	0x010a
        /*051a*/ 	.byte	0x3f
	.zero		1


	//   ....[73]....
        /*051c*/ 	.word	0x00005e30
        /*0520*/ 	.word	0x00000004
        /*0524*/ 	.word	0x000001f8
        /*0528*/ 	.short	0x0101
        /*052a*/ 	.byte	0x3f
	.zero		1


	//   ....[74]....
        /*052c*/ 	.word	0x00006560
        /*0530*/ 	.word	0x00000005
        /*0534*/ 	.word	0x00000000
        /*0538*/ 	.short	0x010a
        /*053a*/ 	.byte	0x3f
	.zero		1


	//   ....[75]....
        /*053c*/ 	.word	0x000065e0
        /*0540*/ 	.word	0x00000007
        /*0544*/ 	.word	0x00000000
        /*0548*/ 	.short	0x010a
        /*054a*/ 	.byte	0x3f
	.zero		1


	//   ....[76]....
        /*054c*/ 	.word	0x00006670
        /*0550*/ 	.word	0x00000006
        /*0554*/ 	.word	0x00000000
        /*0558*/ 	.short	0x010a
        /*055a*/ 	.byte	0x3f
	.zero		1


	//   ....[77]....
        /*055c*/ 	.word	0x00006700
        /*0560*/ 	.word	0x00000007
        /*0564*/ 	.word	0x00000000
        /*0568*/ 	.short	0x010a
        /*056a*/ 	.byte	0x3f
	.zero		1


	//   ....[78]....
        /*056c*/ 	.word	0x00006790
        /*0570*/ 	.word	0x00000006
        /*0574*/ 	.word	0x00000000
        /*0578*/ 	.short	0x010a
        /*057a*/ 	.byte	0x3f
	.zero		1


	//   ....[79]....
        /*057c*/ 	.word	0x00006820
        /*0580*/ 	.word	0x00000007
        /*0584*/ 	.word	0x00000000
        /*0588*/ 	.short	0x010a
        /*058a*/ 	.byte	0x3f
	.zero		1


	//   ....[80]....
        /*058c*/ 	.word	0x000068b0
        /*0590*/ 	.word	0x00000006
        /*0594*/ 	.word	0x00000000
        /*0598*/ 	.short	0x010a
        /*059a*/ 	.byte	0x3f
	.zero		1


	//   ....[81]....
        /*059c*/ 	.word	0x00006940
        /*05a0*/ 	.word	0x00000007
        /*05a4*/ 	.word	0x00000000
        /*05a8*/ 	.short	0x010a
        /*05aa*/ 	.byte	0x3f
	.zero		1


	//   ....[82]....
        /*05ac*/ 	.word	0x000069d0
        /*05b0*/ 	.word	0x00000006
        /*05b4*/ 	.word	0x00000000
        /*05b8*/ 	.short	0x010a
        /*05ba*/ 	.byte	0x3f
	.zero		1


	//   ....[83]....
        /*05bc*/ 	.word	0x00006a60
        /*05c0*/ 	.word	0x00000007
        /*05c4*/ 	.word	0x00000000
        /*05c8*/ 	.short	0x010a
        /*05ca*/ 	.byte	0x3f
	.zero		1


	//   ....[84]....
        /*05cc*/ 	.word	0x00006af0
        /*05d0*/ 	.word	0x00000006
        /*05d4*/ 	.word	0x00000000
        /*05d8*/ 	.short	0x010a
        /*05da*/ 	.byte	0x3f
	.zero		1


	//   ....[85]....
        /*05dc*/ 	.word	0x00006b80
        /*05e0*/ 	.word	0x00000007
        /*05e4*/ 	.word	0x00000000
        /*05e8*/ 	.short	0x010a
        /*05ea*/ 	.byte	0x3f
	.zero		1


	//   ....[86]....
        /*05ec*/ 	.word	0x00006c10
        /*05f0*/ 	.word	0x00000006
        /*05f4*/ 	.word	0x00000000
        /*05f8*/ 	.short	0x010a
        /*05fa*/ 	.byte	0x3f
	.zero		1


	//   ....[87]....
        /*05fc*/ 	.word	0x00006ca0
        /*0600*/ 	.word	0x00000007
        /*0604*/ 	.word	0x00000000
        /*0608*/ 	.short	0x010a
        /*060a*/ 	.byte	0x3f
	.zero		1


	//   ....[88]....
        /*060c*/ 	.word	0x00006d30
        /*0610*/ 	.word	0x00000006
        /*0614*/ 	.word	0x00000000
        /*0618*/ 	.short	0x010a
        /*061a*/ 	.byte	0x3f
	.zero		1


	//   ....[89]....
        /*061c*/ 	.word	0x00006dc0
        /*0620*/ 	.word	0x00000007
        /*0624*/ 	.word	0x00000000
        /*0628*/ 	.short	0x010a
        /*062a*/ 	.byte	0x3f
	.zero		1


	//   ....[90]....
        /*062c*/ 	.word	0x00006e50
        /*0630*/ 	.word	0x00000006
        /*0634*/ 	.word	0x00000000
        /*0638*/ 	.short	0x010a
        /*063a*/ 	.byte	0x3f
	.zero		1


	//   ....[91]....
        /*063c*/ 	.word	0x00006ee0
        /*0640*/ 	.word	0x00000007
        /*0644*/ 	.word	0x00000000
        /*0648*/ 	.short	0x010a
        /*064a*/ 	.byte	0x3f
	.zero		1


	//   ....[92]....
        /*064c*/ 	.word	0x00006f70
        /*0650*/ 	.word	0x00000006
        /*0654*/ 	.word	0x00000000
        /*0658*/ 	.short	0x010a
        /*065a*/ 	.byte	0x3f
	.zero		1


	//   ....[93]....
        /*065c*/ 	.word	0x00007000
        /*0660*/ 	.word	0x00000007
        /*0664*/ 	.word	0x00000000
        /*0668*/ 	.short	0x010a
        /*066a*/ 	.byte	0x3f
	.zero		1


	//   ....[94]....
        /*066c*/ 	.word	0x00007090
        /*0670*/ 	.word	0x00000006
        /*0674*/ 	.word	0x00000000
        /*0678*/ 	.short	0x010a
        /*067a*/ 	.byte	0x3f
	.zero		1


	//   ....[95]....
        /*067c*/ 	.word	0x00007120
        /*0680*/ 	.word	0x00000007
        /*0684*/ 	.word	0x00000000
        /*0688*/ 	.short	0x010a
        /*068a*/ 	.byte	0x3f
	.zero		1


	//   ....[96]....
        /*068c*/ 	.word	0x000071b0
        /*0690*/ 	.word	0x00000006
        /*0694*/ 	.word	0x00000000
        /*0698*/ 	.short	0x010a
        /*069a*/ 	.byte	0x3f
	.zero		1


	//   ....[97]....
        /*069c*/ 	.word	0x00007240
        /*06a0*/ 	.word	0x00000007
        /*06a4*/ 	.word	0x00000000
        /*06a8*/ 	.short	0x010a
        /*06aa*/ 	.byte	0x3f
	.zero		1


	//   ....[98]....
        /*06ac*/ 	.word	0x000072d0
        /*06b0*/ 	.word	0x00000006
        /*06b4*/ 	.word	0x00000000
        /*06b8*/ 	.short	0x010a
        /*06ba*/ 	.byte	0x3f
	.zero		1


	//   ....[99]....
        /*06bc*/ 	.word	0x00007360
        /*06c0*/ 	.word	0x00000007
        /*06c4*/ 	.word	0x00000000
        /*06c8*/ 	.short	0x010a
        /*06ca*/ 	.byte	0x3f
	.zero		1


	//   ....[100]....
        /*06cc*/ 	.word	0x000073f0
        /*06d0*/ 	.word	0x00000006
        /*06d4*/ 	.word	0x00000000
        /*06d8*/ 	.short	0x010a
        /*06da*/ 	.byte	0x3f
	.zero		1


	//   ....[101]....
        /*06dc*/ 	.word	0x00007480
        /*06e0*/ 	.word	0x00000003
        /*06e4*/ 	.word	0x00000000
        /*06e8*/ 	.short	0x010a
        /*06ea*/ 	.byte	0x3f
	.zero		1


	//   ....[102]....
        /*06ec*/ 	.word	0x000074f0
        /*06f0*/ 	.word	0x0000000f
        /*06f4*/ 	.word	0xfffffff8
        /*06f8*/ 	.short	0x010a
        /*06fa*/ 	.byte	0x3f
	.zero		1


	//   ....[103]....
        /*06fc*/ 	.word	0x00007550
        /*0700*/ 	.word	0x0000000f
        /*0704*/ 	.word	0x00000000
        /*0708*/ 	.short	0x010a
        /*070a*/ 	.byte	0x3f
	.zero		1


	//   ....[104]....
        /*070c*/ 	.word	0x000075b0
        /*0710*/ 	.word	0x00000010
        /*0714*/ 	.word	0x00000000
        /*0718*/ 	.short	0x010a
        /*071a*/ 	.byte	0x3f
	.zero		1


	//   ....[105]....
        /*071c*/ 	.word	0x00007610
        /*0720*/ 	.word	0x0000000f
        /*0724*/ 	.word	0x00000008
        /*0728*/ 	.short	0x010a
        /*072a*/ 	.byte	0x3f
	.zero		1


	//   ....[106]....
        /*072c*/ 	.word	0x000076e0
        /*0730*/ 	.word	0x00000013
        /*0734*/ 	.word	0x000000e0
        /*0738*/ 	.short	0x010a
        /*073a*/ 	.byte	0x3f
	.zero		1


	//   ....[107]....
        /*073c*/ 	.word	0x000077c0
        /*0740*/ 	.word	0x00000005
        /*0744*/ 	.word	0x00000000
        /*0748*/ 	.short	0x010a
        /*074a*/ 	.byte	0x3f
	.zero		1


	//   ....[108]....
        /*074c*/ 	.word	0x00007810
        /*0750*/ 	.word	0x00000007
        /*0754*/ 	.word	0x00000000
        /*0758*/ 	.short	0x010a
        /*075a*/ 	.byte	0x3f
	.zero		1


	//   ....[109]....
        /*075c*/ 	.word	0x00007860
        /*0760*/ 	.word	0x00000006
        /*0764*/ 	.word	0x00000000
        /*0768*/ 	.short	0x010a
        /*076a*/ 	.byte	0x3f
	.zero		1


	//   ....[110]....
        /*076c*/ 	.word	0x000078b0
        /*0770*/ 	.word	0x00000007
        /*0774*/ 	.word	0x00000000
        /*0778*/ 	.short	0x010a
        /*077a*/ 	.byte	0x3f
	.zero		1


	//   ....[111]....
        /*077c*/ 	.word	0x00007900
        /*0780*/ 	.word	0x00000006
        /*0784*/ 	.word	0x00000000
        /*0788*/ 	.short	0x010a
        /*078a*/ 	.byte	0x3f
	.zero		1


	//   ....[112]....
        /*078c*/ 	.word	0x00007950
        /*0790*/ 	.word	0x00000007
        /*0794*/ 	.word	0x00000000
        /*0798*/ 	.short	0x010a
        /*079a*/ 	.byte	0x3f
	.zero		1


	//   ....[113]....
        /*079c*/ 	.word	0x000079a0
        /*07a0*/ 	.word	0x00000006
        /*07a4*/ 	.word	0x00000000
        /*07a8*/ 	.short	0x010a
        /*07aa*/ 	.byte	0x3f
	.zero		1


	//   ....[114]....
        /*07ac*/ 	.word	0x000079f0
        /*07b0*/ 	.word	0x00000007
        /*07b4*/ 	.word	0x00000000
        /*07b8*/ 	.short	0x010a
        /*07ba*/ 	.byte	0x3f
	.zero		1


	//   ....[115]....
        /*07bc*/ 	.word	0x00007a40
        /*07c0*/ 	.word	0x00000006
        /*07c4*/ 	.word	0x00000000
        /*07c8*/ 	.short	0x010a
        /*07ca*/ 	.byte	0x3f
	.zero		1


	//   ....[116]....
        /*07cc*/ 	.word	0x00007a90
        /*07d0*/ 	.word	0x00000007
        /*07d4*/ 	.word	0x00000000
        /*07d8*/ 	.short	0x010a
        /*07da*/ 	.byte	0x3f
	.zero		1


	//   ....[117]....
        /*07dc*/ 	.word	0x00007ae0
        /*07e0*/ 	.word	0x00000006
        /*07e4*/ 	.word	0x00000000
        /*07e8*/ 	.short	0x010a
        /*07ea*/ 	.byte	0x3f
	.zero		1


	//   ....[118]....
        /*07ec*/ 	.word	0x00007b30
        /*07f0*/ 	.word	0x00000007
        /*07f4*/ 	.word	0x00000000
        /*07f8*/ 	.short	0x010a
        /*07fa*/ 	.byte	0x3f
	.zero		1


	//   ....[119]....
        /*07fc*/ 	.word	0x00007b80
        /*0800*/ 	.word	0x00000006
        /*0804*/ 	.word	0x00000000
        /*0808*/ 	.short	0x010a
        /*080a*/ 	.byte	0x3f
	.zero		1


	//   ....[120]....
        /*080c*/ 	.word	0x00007bd0
        /*0810*/ 	.word	0x00000007
        /*0814*/ 	.word	0x00000000
        /*0818*/ 	.short	0x010a
        /*081a*/ 	.byte	0x3f
	.zero		1


	//   ....[121]....
        /*081c*/ 	.word	0x00007c20
        /*0820*/ 	.word	0x00000006
        /*0824*/ 	.word	0x00000000
        /*0828*/ 	.short	0x010a
        /*082a*/ 	.byte	0x3f
	.zero		1


	//   ....[122]....
        /*082c*/ 	.word	0x00007c70
        /*0830*/ 	.word	0x00000007
        /*0834*/ 	.word	0x00000000
        /*0838*/ 	.short	0x010a
        /*083a*/ 	.byte	0x3f
	.zero		1


	//   ....[123]....
        /*083c*/ 	.word	0x00007cc0
        /*0840*/ 	.word	0x00000006
        /*0844*/ 	.word	0x00000000
        /*0848*/ 	.short	0x010a
        /*084a*/ 	.byte	0x3f
	.zero		1


	//   ....[124]....
        /*084c*/ 	.word	0x00007d10
        /*0850*/ 	.word	0x00000007
        /*0854*/ 	.word	0x00000000
        /*0858*/ 	.short	0x010a
        /*085a*/ 	.byte	0x3f
	.zero		1


	//   ....[125]....
        /*085c*/ 	.word	0x00007d60
        /*0860*/ 	.word	0x00000006
        /*0864*/ 	.word	0x00000000
        /*0868*/ 	.short	0x010a
        /*086a*/ 	.byte	0x3f
	.zero		1


	//   ....[126]....
        /*086c*/ 	.word	0x00007db0
        /*0870*/ 	.word	0x00000007
        /*0874*/ 	.word	0x00000000
        /*0878*/ 	.short	0x010a
        /*087a*/ 	.byte	0x3f
	.zero		1


	//   ....[127]....
        /*087c*/ 	.word	0x00007e00
        /*0880*/ 	.word	0x00000006
        /*0884*/ 	.word	0x00000000
        /*0888*/ 	.short	0x010a
        /*088a*/ 	.byte	0x3f
	.zero		1


	//   ....[128]....
        /*088c*/ 	.word	0x00007e50
        /*0890*/ 	.word	0x00000007
        /*0894*/ 	.word	0x00000000
        /*0898*/ 	.short	0x010a
        /*089a*/ 	.byte	0x3f
	.zero		1


	//   ....[129]....
        /*089c*/ 	.word	0x00007ea0
        /*08a0*/ 	.word	0x00000006
        /*08a4*/ 	.word	0x00000000
        /*08a8*/ 	.short	0x010a
        /*08aa*/ 	.byte	0x3f
	.zero		1


	//   ....[130]....
        /*08ac*/ 	.word	0x00007ef0
        /*08b0*/ 	.word	0x00000007
        /*08b4*/ 	.word	0x00000000
        /*08b8*/ 	.short	0x010a
        /*08ba*/ 	.byte	0x3f
	.zero		1


	//   ....[131]....
        /*08bc*/ 	.word	0x00007f40
        /*08c0*/ 	.word	0x00000006
        /*08c4*/ 	.word	0x00000000
        /*08c8*/ 	.short	0x010a
        /*08ca*/ 	.byte	0x3f
	.zero		1


	//   ....[132]....
        /*08cc*/ 	.word	0x00007f90
        /*08d0*/ 	.word	0x00000007
        /*08d4*/ 	.word	0x00000000
        /*08d8*/ 	.short	0x010a
        /*08da*/ 	.byte	0x3f
	.zero		1


	//   ....[133]....
        /*08dc*/ 	.word	0x00007fe0
        /*08e0*/ 	.word	0x00000006
        /*08e4*/ 	.word	0x00000000
        /*08e8*/ 	.short	0x010a
        /*08ea*/ 	.byte	0x3f
	.zero		1


	//----- nvinfo : EIATTR_NUM_MBARRIERS
	.align		4
.L_28:
        /*08ec*/ 	.byte	0x03, 0x38
        /*08ee*/ 	.short	0x003e


	//----- nvinfo : EIATTR_EXIT_INSTR_OFFSETS
	.align		4
        /*08f0*/ 	.byte	0x04, 0x1c
        /*08f2*/ 	.short	(.L_30 - .L_29)


	//   ....[0]....
.L_29:
        /*08f4*/ 	.word	0x00001480


	//   ....[1]....
        /*08f8*/ 	.word	0x000014e0


	//   ....[2]....
        /*08fc*/ 	.word	0x000057e0


	//   ....[3]....
        /*0900*/ 	.word	0x00005810


	//   ....[4]....
        /*0904*/ 	.word	0x000074d0


	//----- nvinfo : EIATTR_MAX_THREADS
	.align		4
.L_30:
        /*0908*/ 	.byte	0x04, 0x05
        /*090a*/ 	.short	(.L_32 - .L_31)
.L_31:
        /*090c*/ 	.word	0x00000180
        /*0910*/ 	.word	0x00000001
        /*0914*/ 	.word	0x00000001


	//----- nvinfo : EIATTR_CRS_STACK_SIZE
	.align		4
.L_32:
        /*0918*/ 	.byte	0x04, 0x1e
        /*091a*/ 	.short	(.L_34 - .L_33)
.L_33:
        /*091c*/ 	.word	0x00000000


	//----- nvinfo : EIATTR_CBANK_PARAM_SIZE
	.align		4
.L_34:
        /*0920*/ 	.byte	0x03, 0x19
        /*0922*/ 	.short	0x0470


	//----- nvinfo : EIATTR_PARAM_CBANK
	.align		4
        /*0924*/ 	.byte	0x04, 0x0a
        /*0926*/ 	.short	(.L_36 - .L_35)
	.align		4
.L_35:
        /*0928*/ 	.word	index@(.nv.constant0._ZN7cutlass13device_kernelINS_4gemm6kernel13GemmUniversalIN4cute5tupleIJiiiiEEENS1_10collective13CollectiveMmaINS1_37MainloopSm90TmaGmmaWarpSpecializedFP8ILi28ENS5_IJNS4_1CILi1EEESB_SB_EEENS1_32KernelTmaWarpSpecializedPingpongEEENS5_IJNSA_ILi64EEESF_SF_EEENS_12float_e5m2_tENS5_IJlSB_lEEESH_SI_NS4_8TiledMMAINS4_8MMA_AtomIJNS4_4SM904GMMA30MMA_64x64x32_F32E5M2E5M2_SS_TNILNSM_7ScaleInE1ELSO_1EEEEEENS4_6LayoutISC_NS5_IJNSA_ILi0EEESS_SS_EEEEENS5_IJNS4_10UnderscoreESV_SV_EEEEENS4_13SM90_TMA_LOADENS4_14ComposedLayoutINS4_7SwizzleILi2ELi4ELi3EEENS4_18smem_ptr_flag_bitsILi8EEENSR_INS5_IJNSA_ILi8EEESF_EEENS5_IJSF_SB_EEEEEEEvNS4_8identityESY_S18_vS19_EENS_8epilogue10collective6detail29Sm90TmaWarpSpecializedAdapterINS1C_15DefaultEpilogueISH_SI_SI_NS1B_6thread17LinearCombinationISH_Li1EffLNS1G_9ScaleType4KindE0ELNS_15FloatRoundStyleE2ESH_EENS1_15EpilogueDefaultEEEEEvvEEEEvNT_6ParamsE)
        /*092c*/ 	.short	0x0210
        /*092e*/ 	.short	0x0470


	//----- nvinfo : EIATTR_SW_WAR
	.align		4
.L_36:
        /*0930*/ 	.byte	0x04, 0x36
        /*0932*/ 	.short	(.L_38 - .L_37)
.L_37:
        /*0934*/ 	.word	0x00000008
.L_38:


//--------------------- .nv.callgraph             --------------------------
	.section	.nv.callgraph,"",@"SHT_CUDA_CALLGRAPH"
	.align	4
	.sectionentsize	8
	.align		4
        /*0000*/ 	.word	0x00000000
	.align		4
        /*0004*/ 	.word	0xffffffff
	.align		4
        /*0008*/ 	.word	0x00000000
	.align		4
        /*000c*/ 	.word	0xfffffffe
	.align		4
        /*0010*/ 	.word	0x00000000
	.align		4
        /*0014*/ 	.word	0xfffffffd
	.align		4
        /*0018*/ 	.word	0x00000000
	.align		4
        /*001c*/ 	.word	0xfffffffc


//--------------------- .nv.constant4             --------------------------
	.section	.nv.constant4,"a",@progbits
	.align	8
	.align		8
.nv.constant4:
        /*0000*/ 	.dword	_ZN40_INTERNAL_0f9f376d_4_k_cu_c782a805_290004cuda3std3__45__cpo5beginE
	.align		8
        /*0008*/ 	.dword	_ZN40_INTERNAL_0f9f376d_4_k_cu_c782a805_290004cuda3std3__45__cpo3endE
	.align		8
        /*0010*/ 	.dword	_ZN40_INTERNAL_0f9f376d_4_k_cu_c782a805_290004cuda3std3__45__cpo6cbeginE
	.align		8
        /*0018*/ 	.dword	_ZN40_INTERNAL_0f9f376d_4_k_cu_c782a805_290004cuda3std3__45__cpo4cendE
	.align		8
        /*0020*/ 	.dword	_ZN40_INTERNAL_0f9f376d_4_k_cu_c782a805_290004cuda3std3__442_GLOBAL__N__0f9f376d_4_k_cu_c782a805_290006ignoreE
	.align		8
        /*0028*/ 	.dword	_ZN40_INTERNAL_0f9f376d_4_k_cu_c782a805_290004cuda3std3__419piecewise_constructE
	.align		8
        /*0030*/ 	.dword	_ZN40_INTERNAL_0f9f376d_4_k_cu_c782a805_290004cuda3std3__48in_placeE
	.align		8
        /*0038*/ 	.dword	_ZN40_INTERNAL_0f9f376d_4_k_cu_c782a805_290004cuda3std6ranges3__45__cpo4swapE
	.align		8
        /*0040*/ 	.dword	_ZN40_INTERNAL_0f9f376d_4_k_cu_c782a805_290004cuda3std6ranges3__45__cpo9iter_moveE
	.align		8
        /*0048*/ 	.dword	_ZN40_INTERNAL_0f9f376d_4_k_cu_c782a805_290004cute7productE
	.align		8
        /*0050*/ 	.dword	_ZN40_INTERNAL_0f9f376d_4_k_cu_c782a805_290004cute1_E


//--------------------- .text._ZN7cutlass13device_kernelINS_4gemm6kernel13GemmUniversalIN4cute5tupleIJiiiiEEENS1_10collective13CollectiveMmaINS1_37MainloopSm90TmaGmmaWarpSpecializedFP8ILi28ENS5_IJNS4_1CILi1EEESB_SB_EEENS1_32KernelTmaWarpSpecializedPingpongEEENS5_IJNSA_ILi64EEESF_SF_EEENS_12float_e5m2_tENS5_IJlSB_lEEESH_SI_NS4_8TiledMMAINS4_8MMA_AtomIJNS4_4SM904GMMA30MMA_64x64x32_F32E5M2E5M2_SS_TNILNSM_7ScaleInE1ELSO_1EEEEEENS4_6LayoutISC_NS5_IJNSA_ILi0EEESS_SS_EEEEENS5_IJNS4_10UnderscoreESV_SV_EEEEENS4_13SM90_TMA_LOADENS4_14ComposedLayoutINS4_7SwizzleILi2ELi4ELi3EEENS4_18smem_ptr_flag_bitsILi8EEENSR_INS5_IJNSA_ILi8EEESF_EEENS5_IJSF_SB_EEEEEEEvNS4_8identityESY_S18_vS19_EENS_8epilogue10collective6detail29Sm90TmaWarpSpecializedAdapterINS1C_15DefaultEpilogueISH_SI_SI_NS1B_6thread17LinearCombinationISH_Li1EffLNS1G_9ScaleType4KindE0ELNS_15FloatRoundStyleE2ESH_EENS1_15EpilogueDefaultEEEEEvvEEEEvNT_6ParamsE --------------------------
	.section	.text._ZN7cutlass13device_kernelINS_4gemm6kernel13GemmUniversalIN4cute5tupleIJiiiiEEENS1_10collective13CollectiveMmaINS1_37MainloopSm90TmaGmmaWarpSpecializedFP8ILi28ENS5_IJNS4_1CILi1EEESB_SB_EEENS1_32KernelTmaWarpSpecializedPingpongEEENS5_IJNSA_ILi64EEESF_SF_EEENS_12float_e5m2_tENS5_IJlSB_lEEESH_SI_NS4_8TiledMMAINS4_8MMA_AtomIJNS4_4SM904GMMA30MMA_64x64x32_F32E5M2E5M2_SS_TNILNSM_7ScaleInE1ELSO_1EEEEEENS4_6LayoutISC_NS5_IJNSA_ILi0EEESS_SS_EEEEENS5_IJNS4_10UnderscoreESV_SV_EEEEENS4_13SM90_TMA_LOADENS4_14ComposedLayoutINS4_7SwizzleILi2ELi4ELi3EEENS4_18smem_ptr_flag_bitsILi8EEENSR_INS5_IJNSA_ILi8EEESF_EEENS5_IJSF_SB_EEEEEEEvNS4_8identityESY_S18_vS19_EENS_8epilogue10collective6detail29Sm90TmaWarpSpecializedAdapterINS1C_15DefaultEpilogueISH_SI_SI_NS1B_6thread17LinearCombinationISH_Li1EffLNS1G_9ScaleType4KindE0ELNS_15FloatRoundStyleE2ESH_EENS1_15EpilogueDefaultEEEEEvvEEEEvNT_6ParamsE,"ax",@progbits
	.align	128
.text._ZN7cutlass13device_kernelINS_4gemm6kernel13GemmUniversalIN4cute5tupleIJiiiiEEENS1_10collective13CollectiveMmaINS1_37MainloopSm90TmaGmmaWarpSpecializedFP8ILi28ENS5_IJNS4_1CILi1EEESB_SB_EEENS1_32KernelTmaWarpSpecializedPingpongEEENS5_IJNSA_ILi64EEESF_SF_EEENS_12float_e5m2_tENS5_IJlSB_lEEESH_SI_NS4_8TiledMMAINS4_8MMA_AtomIJNS4_4SM904GMMA30MMA_64x64x32_F32E5M2E5M2_SS_TNILNSM_7ScaleInE1ELSO_1EEEEEENS4_6LayoutISC_NS5_IJNSA_ILi0EEESS_SS_EEEEENS5_IJNS4_10UnderscoreESV_SV_EEEEENS4_13SM90_TMA_LOADENS4_14ComposedLayoutINS4_7SwizzleILi2ELi4ELi3EEENS4_18smem_ptr_flag_bitsILi8EEENSR_INS5_IJNSA_ILi8EEESF_EEENS5_IJSF_SB_EEEEEEEvNS4_8identityESY_S18_vS19_EENS_8epilogue10collective6detail29Sm90TmaWarpSpecializedAdapterINS1C_15DefaultEpilogueISH_SI_SI_NS1B_6thread17LinearCombinationISH_Li1EffLNS1G_9ScaleType4KindE0ELNS_15FloatRoundStyleE2ESH_EENS1_15EpilogueDefaultEEEEEvvEEEEvNT_6ParamsE:
        .type           _ZN7cutlass13device_kernelINS_4gemm6kernel13GemmUniversalIN4cute5tupleIJiiiiEEENS1_10collective13CollectiveMmaINS1_37MainloopSm90TmaGmmaWarpSpecializedFP8ILi28ENS5_IJNS4_1CILi1EEESB_SB_EEENS1_32KernelTmaWarpSpecializedPingpongEEENS5_IJNSA_ILi64EEESF_SF_EEENS_12float_e5m2_tENS5_IJlSB_lEEESH_SI_NS4_8TiledMMAINS4_8MMA_AtomIJNS4_4SM904GMMA30MMA_64x64x32_F32E5M2E5M2_SS_TNILNSM_7ScaleInE1ELSO_1EEEEEENS4_6LayoutISC_NS5_IJNSA_ILi0EEESS_SS_EEEEENS5_IJNS4_10UnderscoreESV_SV_EEEEENS4_13SM90_TMA_LOADENS4_14ComposedLayoutINS4_7SwizzleILi2ELi4ELi3EEENS4_18smem_ptr_flag_bitsILi8EEENSR_INS5_IJNSA_ILi8EEESF_EEENS5_IJSF_SB_EEEEEEEvNS4_8identityESY_S18_vS19_EENS_8epilogue10collective6detail29Sm90TmaWarpSpecializedAdapterINS1C_15DefaultEpilogueISH_SI_SI_NS1B_6thread17LinearCombinationISH_Li1EffLNS1G_9ScaleType4KindE0ELNS_15FloatRoundStyleE2ESH_EENS1_15EpilogueDefaultEEEEEvvEEEEvNT_6ParamsE,@function
        .size           _ZN7cutlass13device_kernelINS_4gemm6kernel13GemmUniversalIN4cute5tupleIJiiiiEEENS1_10collective13CollectiveMmaINS1_37MainloopSm90TmaGmmaWarpSpecializedFP8ILi28ENS5_IJNS4_1CILi1EEESB_SB_EEENS1_32KernelTmaWarpSpecializedPingpongEEENS5_IJNSA_ILi64EEESF_SF_EEENS_12float_e5m2_tENS5_IJlSB_lEEESH_SI_NS4_8TiledMMAINS4_8MMA_AtomIJNS4_4SM904GMMA30MMA_64x64x32_F32E5M2E5M2_SS_TNILNSM_7ScaleInE1ELSO_1EEEEEENS4_6LayoutISC_NS5_IJNSA_ILi0EEESS_SS_EEEEENS5_IJNS4_10UnderscoreESV_SV_EEEEENS4_13SM90_TMA_LOADENS4_14ComposedLayoutINS4_7SwizzleILi2ELi4ELi3EEENS4_18smem_ptr_flag_bitsILi8EEENSR_INS5_IJNSA_ILi8EEESF_EEENS5_IJSF_SB_EEEEEEEvNS4_8identityESY_S18_vS19_EENS_8epilogue10collective6detail29Sm90TmaWarpSpecializedAdapterINS1C_15DefaultEpilogueISH_SI_SI_NS1B_6thread17LinearCombinationISH_Li1EffLNS1G_9ScaleType4KindE0ELNS_15FloatRoundStyleE2ESH_EENS1_15EpilogueDefaultEEEEEvvEEEEvNT_6ParamsE,(.L_x_189 - _ZN7cutlass13device_kernelINS_4gemm6kernel13GemmUniversalIN4cute5tupleIJiiiiEEENS1_10collective13CollectiveMmaINS1_37MainloopSm90TmaGmmaWarpSpecializedFP8ILi28ENS5_IJNS4_1CILi1EEESB_SB_EEENS1_32KernelTmaWarpSpecializedPingpongEEENS5_IJNSA_ILi64EEESF_SF_EEENS_12float_e5m2_tENS5_IJlSB_lEEESH_SI_NS4_8TiledMMAINS4_8MMA_AtomIJNS4_4SM904GMMA30MMA_64x64x32_F32E5M2E5M2_SS_TNILNSM_7ScaleInE1ELSO_1EEEEEENS4_6LayoutISC_NS5_IJNSA_ILi0EEESS_SS_EEEEENS5_IJNS4_10UnderscoreESV_SV_EEEEENS4_13SM90_TMA_LOADENS4_14ComposedLayoutINS4_7SwizzleILi2ELi4ELi3EEENS4_18smem_ptr_flag_bitsILi8EEENSR_INS5_IJNSA_ILi8EEESF_EEENS5_IJSF_SB_EEEEEEEvNS4_8identityESY_S18_vS19_EENS_8epilogue10collective6detail29Sm90TmaWarpSpecializedAdapterINS1C_15DefaultEpilogueISH_SI_SI_NS1B_6thread17LinearCombinationISH_Li1EffLNS1G_9ScaleType4KindE0ELNS_15FloatRoundStyleE2ESH_EENS1_15EpilogueDefaultEEEEEvvEEEEvNT_6ParamsE)
        .other          _ZN7cutlass13device_kernelINS_4gemm6kernel13GemmUniversalIN4cute5tupleIJiiiiEEENS1_10collective13CollectiveMmaINS1_37MainloopSm90TmaGmmaWarpSpecializedFP8ILi28ENS5_IJNS4_1CILi1EEESB_SB_EEENS1_32KernelTmaWarpSpecializedPingpongEEENS5_IJNSA_ILi64EEESF_SF_EEENS_12float_e5m2_tENS5_IJlSB_lEEESH_SI_NS4_8TiledMMAINS4_8MMA_AtomIJNS4_4SM904GMMA30MMA_64x64x32_F32E5M2E5M2_SS_TNILNSM_7ScaleInE1ELSO_1EEEEEENS4_6LayoutISC_NS5_IJNSA_ILi0EEESS_SS_EEEEENS5_IJNS4_10UnderscoreESV_SV_EEEEENS4_13SM90_TMA_LOADENS4_14ComposedLayoutINS4_7SwizzleILi2ELi4ELi3EEENS4_18smem_ptr_flag_bitsILi8EEENSR_INS5_IJNSA_ILi8EEESF_EEENS5_IJSF_SB_EEEEEEEvNS4_8identityESY_S18_vS19_EENS_8epilogue10collective6detail29Sm90TmaWarpSpecializedAdapterINS1C_15DefaultEpilogueISH_SI_SI_NS1B_6thread17LinearCombinationISH_Li1EffLNS1G_9ScaleType4KindE0ELNS_15FloatRoundStyleE2ESH_EENS1_15EpilogueDefaultEEEEEvvEEEEvNT_6ParamsE,@"STO_CUDA_ENTRY STV_DEFAULT"
_ZN7cutlass13device_kernelINS_4gemm6kernel13GemmUniversalIN4cute5tupleIJiiiiEEENS1_10collective13CollectiveMmaINS1_37MainloopSm90TmaGmmaWarpSpecializedFP8ILi28ENS5_IJNS4_1CILi1EEESB_SB_EEENS1_32KernelTmaWarpSpecializedPingpongEEENS5_IJNSA_ILi64EEESF_SF_EEENS_12float_e5m2_tENS5_IJlSB_lEEESH_SI_NS4_8TiledMMAINS4_8MMA_AtomIJNS4_4SM904GMMA30MMA_64x64x32_F32E5M2E5M2_SS_TNILNSM_7ScaleInE1ELSO_1EEEEEENS4_6LayoutISC_NS5_IJNSA_ILi0EEESS_SS_EEEEENS5_IJNS4_10UnderscoreESV_SV_EEEEENS4_13SM90_TMA_LOADENS4_14ComposedLayoutINS4_7SwizzleILi2ELi4ELi3EEENS4_18smem_ptr_flag_bitsILi8EEENSR_INS5_IJNSA_ILi8EEESF_EEENS5_IJSF_SB_EEEEEEEvNS4_8identityESY_S18_vS19_EENS_8epilogue10collective6detail29Sm90TmaWarpSpecializedAdapterINS1C_15DefaultEpilogueISH_SI_SI_NS1B_6thread17LinearCombinationISH_Li1EffLNS1G_9ScaleType4KindE0ELNS_15FloatRoundStyleE2ESH_EENS1_15EpilogueDefaultEEEEEvvEEEEvNT_6ParamsE:
[----:B------:R-:W-:Y:S01]  /*0000*/  LDC R1, c[0x0][0x28] ;  /* 0x00000a00ff017b82 */ /* 0x000fe20000000800 */
[----:B------:R-:W0:Y:S01]  /*0010*/  S2R R11, SR_TID.X ;  /* 0x00000000000b7919 */ /* 0x000e220000002100 */
[----:B------:R-:W-:Y:S01]  /*0020*/  ELECT P0, URZ, PT ;  /* 0x00000000003f782f */ /* 0x000fe20003800000 */
[----:B------:R-:W-:Y:S01]  /*0030*/  BSSY B0, `(.L_x_0) ;  /* 0x000000f000007945 */ /* 0x000fe20003800000 */
[--C-:B0-----:R-:W-:Y:S02]  /*0040*/  SHF.R.U32.HI R0, RZ, 0x5, R11.reuse ;  /* 0x00000005ff007819 */ /* 0x101fe4000001160b */
[----:B------:R-:W-:-:S03]  /*0050*/  SHF.R.U32.HI R4, RZ, 0x7, R11 ;  /* 0x00000007ff047819 */ /* 0x000fc6000001160b */
[----:B------:R-:W0:Y:S04]  /*0060*/  SHFL.IDX PT, R2, R0, RZ, 0x1f ;  /* 0x00001fff00027589 */ /* 0x000e2800000e0000 */
[----:B------:R1:W2:Y:S01]  /*0070*/  SHFL.IDX PT, R5, R4, RZ, 0x1f ;  /* 0x00001fff04057589 */ /* 0x0002a200000e0000 */
[----:B0-----:R-:W-:-:S13]  /*0080*/  ISETP.NE.OR P0, PT, R2, RZ, !P0 ;  /* 0x000000ff0200720c */ /* 0x001fda0004705670 */
[----:B-12---:R-:W-:Y:S05]  /*0090*/  @P0 BRA `(.L_x_1) ;  /* 0x0000000000200947 */ /* 0x006fea0003800000 */
[----:B------:R-:W-:Y:S02]  /*00a0*/  ULDC.64 UR4, c[0x0][0x198] ;  /* 0x0000660000047ab9 */ /* 0x000fe40000000a00 */
[----:B------:R-:W-:Y:S02]  /*00b0*/  UIADD3 UR6, UP0, UR4, 0xf0, URZ ;  /* 0x000000f004067890 */ /* 0x000fe4000ff1e03f */
[----:B------:R-:W-:Y:S02]  /*00c0*/  UIADD3 UR4, UP1, UR4, 0x1f0, URZ ;  /* 0x000001f004047890 */ /* 0x000fe4000ff3e03f */
[----:B------:R-:W-:Y:S02]  /*00d0*/  UIADD3.X UR7, URZ, UR5, URZ, UP0, !UPT ;  /* 0x000000053f077290 */ /* 0x000fe400087fe43f */
[----:B------:R-:W-:-:S07]  /*00e0*/  UIADD3.X UR5, URZ, UR5, URZ, UP1, !UPT ;  /* 0x000000053f057290 */ /* 0x000fce0008ffe43f */
[----:B------:R0:W-:Y:S02]  /*00f0*/  UTMACCTL.PF [UR6] ;  /* 0x00000000060079b9 */ /* 0x0001e40008040000 */
[----:B------:R0:W-:Y:S02]  /*0100*/  UTMACCTL.PF [UR4] ;  /* 0x00000000040079b9 */ /* 0x0001e40008040000 */
[----:B0-----:R-:W-:Y:S01]  /*0110*/  NOP ;  /* 0x0000000000007918 */ /* 0x001fe20000000000 */
.L_x_1:
[----:B------:R-:W-:Y:S05]  /*0120*/  BSYNC B0 ;  /* 0x0000000000007941 */ /* 0x000fea0003800000 */
.L_x_0:
[----:B------:R-:W0:Y:S02]  /*0130*/  SHFL.IDX PT, R3, R0, RZ, 0x1f ;  /* 0x00001fff00037589 */ /* 0x000e2400000e0000 */
[----:B0-----:R-:W-:-:S13]  /*0140*/  ISETP.NE.AND P0, PT, R3, RZ, PT ;  /* 0x000000ff0300720c */ /* 0x001fda0003f05270 */
[----:B------:R-:W-:Y:S05]  /*0150*/  @P0 BRA `(.L_x_2) ;  /* 0x0000000400240947 */ /* 0x000fea0003800000 */
[----:B------:R-:W-:Y:S01]  /*0160*/  ELECT P0, URZ, PT ;  /* 0x00000000003f782f */ /* 0x000fe20003800000 */
[----:B------:R-:W-:-:S12]  /*0170*/  BSSY B0, `(.L_x_2) ;  /* 0x0000047000007945 */ /* 0x000fd80003800000 */
[----:B------:R-:W-:Y:S05]  /*0180*/  @!P0 BRA `(.L_x_3) ;  /* 0x0000000400148947 */ /* 0x000fea0003800000 */
[----:B------:R-:W0:Y:S01]  /*0190*/  S2UR UR8, SR_CgaCtaId ;  /* 0x00000000000879c3 */ /* 0x000e220000008800 */
[----:B------:R-:W-:Y:S01]  /*01a0*/  UMOV UR4, 0x400 ;  /* 0x0000040000047882 */ /* 0x000fe20000000000 */
[----:B------:R-:W-:Y:S01]  /*01b0*/  UMOV UR5, 0x1 ;  /* 0x0000000100057882 */ /* 0x000fe20000000000 */
[----:B------:R-:W-:Y:S02]  /*01c0*/  UMOV UR6, 0x80 ;  /* 0x0000008000067882 */ /* 0x000fe40000000000 */
[----:B------:R-:W-:-:S04]  /*01d0*/  UIADD3 UR6, -UR6, 0x100000, URZ ;  /* 0x0010000006067890 */ /* 0x000fc8000fffe13f */
[----:B------:R-:W-:Y:S02]  /*01e0*/  USHF.L.U32 UR7, UR6, 0xb, URZ ;  /* 0x0000000b06077899 */ /* 0x000fe4000800063f */
[----:B------:R-:W-:Y:S02]  /*01f0*/  USHF.L.U32 UR6, UR6, 0x1, URZ ;  /* 0x0000000106067899 */ /* 0x000fe4000800063f */
[----:B0-----:R-:W-:Y:S02]  /*0200*/  ULEA UR8, UR8, UR4, 0x18 ;  /* 0x0000000408087291 */ /* 0x001fe4000f8ec03f */
[----:B------:R-:W-:-:S04]  /*0210*/  UIADD3 UR4, -UR5, 0x100000, URZ ;  /* 0x0010000005047890 */ /* 0x000fc8000fffe13f */
[----:B------:R-:W-:Y:S02]  /*0220*/  USHF.L.U32 UR5, UR4, 0xb, URZ ;  /* 0x0000000b04057899 */ /* 0x000fe4000800063f */
[----:B------:R-:W-:Y:S01]  /*0230*/  USHF.L.U32 UR4, UR4, 0x1, URZ ;  /* 0x0000000104047899 */ /* 0x000fe2000800063f */
[----:B------:R-:W0:Y:S11]  /*0240*/  FENCE.VIEW.ASYNC.S ;  /* 0x00000000000073c6 */ /* 0x000e360000000000 */
[----:B0-----:R0:W1:Y:S01]  /*0250*/  SYNCS.EXCH.64 URZ, [UR8], UR4 ;  /* 0x00000004083f75b2 */ /* 0x0010620008000100 */
[----:B------:R0:W2:Y:S01]  /*0260*/  SYNCS.EXCH.64 URZ, [UR8+0xe0], UR6 ;  /* 0x0000e006083f75b2 */ /* 0x0000a20008000100 */
[----:B------:R0:W3:Y:S01]  /*0270*/  SYNCS.EXCH.64 URZ, [UR8+0x8], UR4 ;  /* 0x00000804083f75b2 */ /* 0x0000e20008000100 */
[----:B------:R0:W4:Y:S01]  /*0280*/  SYNCS.EXCH.64 URZ, [UR8+0xe8], UR6 ;  /* 0x0000e806083f75b2 */ /* 0x0001220008000100 */
[----:B------:R0:W0:Y:S01]  /*0290*/  SYNCS.EXCH.64 URZ, [UR8+0x10], UR4 ;  /* 0x00001004083f75b2 */ /* 0x0000220008000100 */
        /* <DEDUP_REMOVED lines=51> */
[----:B-1234-:R-:W-:Y:S01]  /*05d0*/  NOP ;  /* 0x0000000000007918 */ /* 0x01efe20000000000 */
.L_x_3:
[----:B0-----:R-:W-:Y:S05]  /*05e0*/  BSYNC B0 ;  /* 0x0000000000007941 */ /* 0x001fea0003800000 */
.L_x_2:
[----:B------:R-:W0:Y:S01]  /*05f0*/  SHFL.IDX PT, R6, R0, RZ, 0x1f ;  /* 0x00001fff00067589 */ /* 0x000e2200000e0000 */
[----:B------:R-:W-:Y:S01]  /*0600*/  ELECT P0, URZ, PT ;  /* 0x00000000003f782f */ /* 0x000fe20003800000 */
[----:B------:R-:W-:Y:S01]  /*0610*/  NOP ;  /* 0x0000000000007918 */ /* 0x000fe20000000000 */
[----:B------:R-:W-:Y:S01]  /*0620*/  ELECT P1, URZ, PT ;  /* 0x00000000003f782f */ /* 0x000fe20003820000 */
[----:B------:R1:W2:Y:S01]  /*0630*/  SHFL.IDX PT, R3, R0, RZ, 0x1f ;  /* 0x00001fff00037589 */ /* 0x0002a200000e0000 */
[----:B------:R-:W-:Y:S01]  /*0640*/  UMOV UR4, 0x20 ;  /* 0x0000002000047882 */ /* 0x000fe20000000000 */
[----:B------:R-:W-:Y:S01]  /*0650*/  UMOV UR11, 0x80 ;  /* 0x00000080000b7882 */ /* 0x000fe20000000000 */
[----:B------:R-:W-:Y:S01]  /*0660*/  NOP ;  /* 0x0000000000007918 */ /* 0x000fe20000000000 */
[----:B------:R-:W3:Y:S01]  /*0670*/  SHFL.IDX PT, R4, R4, RZ, 0x1f ;  /* 0x00001fff04047589 */ /* 0x000ee200000e0000 */
[C---:B------:R-:W-:Y:S01]  /*0680*/  VIADD R33, R5.reuse, 0xffffffff ;  /* 0xffffffff05217836 */ /* 0x040fe20000000000 */
[----:B------:R-:W-:Y:S01]  /*0690*/  ULDC.64 UR20, c[0x0][0x208] ;  /* 0x0000820000147ab9 */ /* 0x000fe20000000a00 */
[----:B------:R-:W-:-:S02]  /*06a0*/  ISETP.NE.AND P2, PT, R5, RZ, PT ;  /* 0x000000ff0500720c */ /* 0x000fc40003f45270 */
[----:B-1----:R-:W-:Y:S02]  /*06b0*/  SHF.R.S32.HI R0, RZ, 0x1f, R11 ;  /* 0x0000001fff007819 */ /* 0x002fe4000001140b */
[----:B------:R-:W-:Y:S02]  /*06c0*/  ISETP.GE.U32.AND P3, PT, R33, 0x2, PT ;  /* 0x000000022100780c */ /* 0x000fe40003f66070 */
[----:B------:R-:W-:-:S04]  /*06d0*/  LEA.HI R0, R0, R11, RZ, 0x7 ;  /* 0x0000000b00007211 */ /* 0x000fc800078f38ff */
[----:B------:R-:W-:Y:S02]  /*06e0*/  LOP3.LUT R0, R0, 0xffffff80, RZ, 0xc0, !PT ;  /* 0xffffff8000007812 */ /* 0x000fe400078ec0ff */
[----:B0-----:R-:W-:-:S03]  /*06f0*/  ISETP.NE.OR P0, PT, R6, RZ, !P0 ;  /* 0x000000ff0600720c */ /* 0x001fc60004705670 */
[----:B------:R-:W-:Y:S01]  /*0700*/  IMAD.IADD R10, R11, 0x1, -R0 ;  /* 0x000000010b0a7824 */ /* 0x000fe200078e0a00 */
[----:B--2---:R-:W-:Y:S02]  /*0710*/  ISETP.NE.OR P1, PT, R3, RZ, !P1 ;  /* 0x000000ff0300720c */ /* 0x004fe40004f25670 */
[----:B------:R-:W-:Y:S02]  /*0720*/  SHF.R.S32.HI R3, RZ, 0x1f, R2 ;  /* 0x0000001fff037819 */ /* 0x000fe40000011402 */
[----:B---3--:R-:W-:Y:S02]  /*0730*/  R2UR UR15, R4 ;  /* 0x00000000040f72ca */ /* 0x008fe400000e0000 */
[----:B------:R-:W-:-:S03]  /*0740*/  LEA.HI R3, R3, R2, RZ, 0x2 ;  /* 0x0000000203037211 */ /* 0x000fc600078f10ff */
[----:B------:R-:W-:Y:S01]  /*0750*/  VOTEU.ALL UP0, P0 ;  /* 0x00000000003f7886 */ /* 0x000fe20000000000 */
[----:B------:R-:W-:-:S03]  /*0760*/  LOP3.LUT R3, R3, 0xfffffffc, RZ, 0xc0, !PT ;  /* 0xfffffffc03037812 */ /* 0x000fc600078ec0ff */
[----:B------:R-:W-:Y:S01]  /*0770*/  VOTEU.ALL UP1, P1 ;  /* 0x00000000003f7886 */ /* 0x000fe20000820000 */
[----:B------:R-:W0:Y:S01]  /*0780*/  @!UP0 S2UR UR7, SR_CgaCtaId ;  /* 0x00000000000789c3 */ /* 0x000e220000008800 */
[----:B------:R-:W-:Y:S01]  /*0790*/  @!UP0 UMOV UR6, 0x400 ;  /* 0x0000040000068882 */ /* 0x000fe20000000000 */
[----:B------:R-:W-:-:S04]  /*07a0*/  @!UP0 UIADD3 UR4, -UR4, 0x100000, URZ ;  /* 0x0010000004048890 */ /* 0x000fc8000fffe13f */
[----:B------:R-:W-:Y:S02]  /*07b0*/  @!UP0 USHF.L.U32 UR5, UR4, 0xb, URZ ;  /* 0x0000000b04058899 */ /* 0x000fe4000800063f */
[----:B------:R-:W-:Y:S01]  /*07c0*/  @!UP0 USHF.L.U32 UR4, UR4, 0x1, URZ ;  /* 0x0000000104048899 */ /* 0x000fe2000800063f */
[----:B------:R-:W-:Y:S01]  /*07d0*/  IMAD.IADD R20, R2, 0x1, -R3 ;  /* 0x0000000102147824 */ /* 0x000fe200078e0a03 */
[----:B------:R-:W-:Y:S01]  /*07e0*/  @!UP1 UMOV UR9, 0x400 ;  /* 0x0000040000099882 */ /* 0x000fe20000000000 */
[----:B------:R-:W-:Y:S01]  /*07f0*/  VOTEU.ALL UP2, P1 ;  /* 0x00000000003f7886 */ /* 0x000fe20000840000 */
[----:B------:R-:W-:Y:S01]  /*0800*/  VOTEU.ALL UP3, P1 ;  /* 0x00000000003f7886 */ /* 0x000fe20000860000 */
[----:B------:R-:W-:Y:S01]  /*0810*/  VOTEU.ALL UP4, P1 ;  /* 0x00000000003f7886 */ /* 0x000fe20000880000 */
[----:B------:R-:W1:Y:S01]  /*0820*/  @!UP1 S2UR UR10, SR_CgaCtaId ;  /* 0x00000000000a99c3 */ /* 0x000e620000008800 */
[----:B------:R-:W-:Y:S01]  /*0830*/  VOTEU.ALL UP5, P1 ;  /* 0x00000000003f7886 */ /* 0x000fe200008a0000 */
[----:B0-----:R-:W-:-:S02]  /*0840*/  @!UP0 ULEA UR8, UR7, UR6, 0x18 ;  /* 0x0000000607088291 */ /* 0x001fc4000f8ec03f */
[----:B------:R-:W-:-:S04]  /*0850*/  @!UP1 UIADD3 UR6, -UR11, 0x100000, URZ ;  /* 0x001000000b069890 */ /* 0x000fc8000fffe13f */
[----:B------:R-:W-:Y:S02]  /*0860*/  @!UP1 USHF.L.U32 UR7, UR6, 0xb, URZ ;  /* 0x0000000b06079899 */ /* 0x000fe4000800063f */
[----:B------:R-:W-:Y:S01]  /*0870*/  @!UP1 USHF.L.U32 UR6, UR6, 0x1, URZ ;  /* 0x0000000106069899 */ /* 0x000fe2000800063f */
[----:B------:R-:W-:Y:S01]  /*0880*/  VOTEU.ALL UP0, P0 ;  /* 0x00000000003f7886 */ /* 0x000fe20000000000 */
[----:B-1----:R-:W-:Y:S01]  /*0890*/  @!UP1 ULEA UR9, UR10, UR9, 0x18 ;  /* 0x000000090a099291 */ /* 0x002fe2000f8ec03f */
[----:B------:R-:W-:Y:S02]  /*08a0*/  VOTEU.ALL UP1, P0 ;  /* 0x00000000003f7886 */ /* 0x000fe40000020000 */
[----:B------:R-:W-:Y:S01]  /*08b0*/  ULDC.64 UR10, c[0x0][0x598] ;  /* 0x00016600000a7ab9 */ /* 0x000fe20000000a00 */
[----:B------:R-:W-:Y:S01]  /*08c0*/  ISETP.NE.AND P0, PT, R20, 0x3, PT ;  /* 0x000000031400780c */ /* 0x000fe20003f05270 */
[----:B------:R-:W0:Y:S02]  /*08d0*/  FENCE.VIEW.ASYNC.S ;  /* 0x00000000000073c6 */ /* 0x000e240000000000 */
[----:B0-----:R0:W1:Y:S01]  /*08e0*/  @!UP0 SYNCS.EXCH.64 URZ, [UR8+0x1f0], UR4 ;  /* 0x0001f004083f85b2 */ /* 0x0010620008000100 */
[----:B------:R-:W-:-:S02]  /*08f0*/  ISETP.NE.U32.AND P1, PT, RZ, UR10, PT ;  /* 0x0000000aff007c0c */ /* 0x000fc4000bf25070 */
[----:B------:R-:W-:Y:S02]  /*0900*/  ISETP.EQ.OR P0, PT, R20, RZ, !P0 ;  /* 0x000000ff1400720c */ /* 0x000fe40004702670 */
[----:B------:R-:W-:Y:S02]  /*0910*/  ISETP.NE.AND.EX P1, PT, RZ, UR11, PT, P1 ;  /* 0x0000000bff007c0c */ /* 0x000fe4000bf25310 */
[----:B------:R-:W-:-:S04]  /*0920*/  ISETP.EQ.AND P0, PT, R5, RZ, P0 ;  /* 0x000000ff0500720c */ /* 0x000fc80000702270 */
[----:B------:R-:W-:-:S04]  /*0930*/  SEL R7, RZ, 0x1, !P0 ;  /* 0x00000001ff077807 */ /* 0x000fc80004000000 */
[----:B------:R-:W-:Y:S01]  /*0940*/  SEL R7, R7, 0x2, P3 ;  /* 0x0000000207077807 */ /* 0x000fe20001800000 */
[----:B------:R0:W1:Y:S01]  /*0950*/  @!UP1 SYNCS.EXCH.64 URZ, [UR8+0x1f8], UR4 ;  /* 0x0001f804083f95b2 */ /* 0x0000620008000100 */
[----:B------:R-:W-:Y:S01]  /*0960*/  NOP ;  /* 0x0000000000007918 */ /* 0x000fe20000000000 */
[----:B------:R0:W1:Y:S01]  /*0970*/  @!UP2 SYNCS.EXCH.64 URZ, [UR9+0x1d0], UR6 ;  /* 0x0001d006093fa5b2 */ /* 0x0000620008000100 */
[----:B------:R0:W1:Y:S01]  /*0980*/  @!UP3 SYNCS.EXCH.64 URZ, [UR9+0x1d8], UR6 ;  /* 0x0001d806093fb5b2 */ /* 0x0000620008000100 */
[----:B------:R0:W1:Y:S01]  /*0990*/  @!UP4 SYNCS.EXCH.64 URZ, [UR9+0x1e0], UR6 ;  /* 0x0001e006093fc5b2 */ /* 0x0000620008000100 */
[----:B------:R0:W1:Y:S01]  /*09a0*/  @!UP5 SYNCS.EXCH.64 URZ, [UR9+0x1e8], UR6 ;  /* 0x0001e806093fd5b2 */ /* 0x0000620008000100 */
[----:B------:R-:W-:Y:S01]  /*09b0*/  NOP ;  /* 0x0000000000007918 */ /* 0x000fe20000000000 */
[----:B-1----:R-:W-:Y:S06]  /*09c0*/  BAR.SYNC.DEFER_BLOCKING 0x0 ;  /* 0x0000000000007b1d */ /* 0x002fec0000010000 */
[----:B0-----:R-:W-:Y:S05]  /*09d0*/  @!P1 BRA `(.L_x_4) ;  /* 0x00000000001c9947 */ /* 0x001fea0003800000 */
[----:B------:R-:W0:Y:S02]  /*09e0*/  LDC.64 R2, c[0x0][0x598] ;  /* 0x00016600ff027b82 */ /* 0x000e240000000a00 */
[----:B0-----:R-:W2:Y:S02]  /*09f0*/  LDG.E.64 R2, desc[UR20][R2.64] ;  /* 0x0000001402027981 */ /* 0x001ea4000c1e1b00 */
[----:B--2---:R-:W-:-:S04]  /*0a00*/  ISETP.NE.U32.AND P0, PT, R2, RZ, PT ;  /* 0x000000ff0200720c */ /* 0x004fc80003f05070 */
[----:B------:R-:W-:-:S13]  /*0a10*/  ISETP.NE.AND.EX P0, PT, R3, RZ, PT, P0 ;  /* 0x000000ff0300720c */ /* 0x000fda0003f05300 */
[----:B------:R-:W-:Y:S05]  /*0a20*/  @!P0 BRA `(.L_x_4) ;  /* 0x0000000000088947 */ /* 0x000fea0003800000 */
[----:B------:R2:W5:Y:S01]  /*0a30*/  LD.E R12, desc[UR20][R2.64] ;  /* 0x00000014020c7980 */ /* 0x000562000c101900 */
[----:B------:R-:W-:Y:S05]  /*0a40*/  BRA `(.L_x_5) ;  /* 0x0000000000207947 */ /* 0x000fea0003800000 */
.L_x_4:
[----:B------:R-:W-:Y:S02]  /*0a50*/  ULDC.64 UR4, c[0x0][0x588] ;  /* 0x0001620000047ab9 */ /* 0x000fe40000000a00 */
[----:B------:R-:W-:-:S04]  /*0a60*/  ISETP.NE.U32.AND P0, PT, RZ, UR4, PT ;  /* 0x00000004ff007c0c */ /* 0x000fc8000bf05070 */
[----:B------:R-:W-:-:S13]  /*0a70*/  ISETP.NE.AND.EX P0, PT, RZ, UR5, PT, P0 ;  /* 0x00000005ff007c0c */ /* 0x000fda000bf05300 */
[----:B------:R-:W-:Y:S05]  /*0a80*/  @!P0 BRA `(.L_x_6) ;  /* 0x00000000000c8947 */ /* 0x000fea0003800000 */
[----:B------:R-:W0:Y:S02]  /*0a90*/  LDC.64 R12, c[0x0][0x588] ;  /* 0x00016200ff0c7b82 */ /* 0x000e240000000a00 */
[----:B0-----:R0:W5:Y:S01]  /*0aa0*/  LDG.E R12, desc[UR20][R12.64] ;  /* 0x000000140c0c7981 */ /* 0x001162000c1e1900 */
[----:B------:R-:W-:Y:S05]  /*0ab0*/  BRA `(.L_x_5) ;  /* 0x0000000000047947 */ /* 0x000fea0003800000 */
.L_x_6:
[----:B------:R-:W1:Y:S02]  /*0ac0*/  LDC R12, c[0x0][0x580] ;  /* 0x00016000ff0c7b82 */ /* 0x000e640000000800 */
.L_x_5:
[----:B------:R-:W-:Y:S02]  /*0ad0*/  ULDC.64 UR4, c[0x0][0x5a0] ;  /* 0x0001680000047ab9 */ /* 0x000fe40000000a00 */
[----:B------:R-:W-:-:S04]  /*0ae0*/  ISETP.NE.U32.AND P0, PT, RZ, UR4, PT ;  /* 0x00000004ff007c0c */ /* 0x000fc8000bf05070 */
[----:B------:R-:W-:-:S13]  /*0af0*/  ISETP.NE.AND.EX P0, PT, RZ, UR5, PT, P0 ;  /* 0x00000005ff007c0c */ /* 0x000fda000bf05300 */
[----:B------:R-:W-:Y:S05]  /*0b00*/  @!P0 BRA `(.L_x_7) ;  /* 0x00000000001c8947 */ /* 0x000fea0003800000 */
[----:B--2---:R-:W2:Y:S02]  /*0b10*/  LDC.64 R2, c[0x0][0x5a0] ;  /* 0x00016800ff027b82 */ /* 0x004ea40000000a00 */
[----:B--2---:R-:W2:Y:S02]  /*0b20*/  LDG.E.64 R2, desc[UR20][R2.64] ;  /* 0x0000001402027981 */ /* 0x004ea4000c1e1b00 */
[----:B--2---:R-:W-:-:S04]  /*0b30*/  ISETP.NE.U32.AND P0, PT, R2, RZ, PT ;  /* 0x000000ff0200720c */ /* 0x004fc80003f05070 */
[----:B------:R-:W-:-:S13]  /*0b40*/  ISETP.NE.AND.EX P0, PT, R3, RZ, PT, P0 ;  /* 0x000000ff0300720c */ /* 0x000fda0003f05300 */
[----:B------:R-:W-:Y:S05]  /*0b50*/  @!P0 BRA `(.L_x_7) ;  /* 0x0000000000088947 */ /* 0x000fea0003800000 */
[----:B0-----:R4:W5:Y:S01]  /*0b60*/  LD.E R13, desc[UR20][R2.64] ;  /* 0x00000014020d7980 */ /* 0x001962000c101900 */
[----:B------:R-:W-:Y:S05]  /*0b70*/  BRA `(.L_x_8) ;  /* 0x0000000000207947 */ /* 0x000fea0003800000 */
.L_x_7:
[----:B------:R-:W-:Y:S02]  /*0b80*/  ULDC.64 UR4, c[0x0][0x590] ;  /* 0x0001640000047ab9 */ /* 0x000fe40000000a00 */
[----:B------:R-:W-:-:S04]  /*0b90*/  ISETP.NE.U32.AND P0, PT, RZ, UR4, PT ;  /* 0x00000004ff007c0c */ /* 0x000fc8000bf05070 */
[----:B------:R-:W-:-:S13]  /*0ba0*/  ISETP.NE.AND.EX P0, PT, RZ, UR5, PT, P0 ;  /* 0x00000005ff007c0c */ /* 0x000fda000bf05300 */
[----:B------:R-:W-:Y:S05]  /*0bb0*/  @!P0 BRA `(.L_x_9) ;  /* 0x00000000000c8947 */ /* 0x000fea0003800000 */
[----:B--2---:R-:W0:Y:S02]  /*0bc0*/  LDC.64 R2, c[0x0][0x590] ;  /* 0x00016400ff027b82 */ /* 0x004e240000000a00 */
[----:B0-----:R3:W5:Y:S01]  /*0bd0*/  LDG.E R13, desc[UR20][R2.64] ;  /* 0x00000014020d7981 */ /* 0x001762000c1e1900 */
[----:B------:R-:W-:Y:S05]  /*0be0*/  BRA `(.L_x_8) ;  /* 0x0000000000047947 */ /* 0x000fea0003800000 */
.L_x_9:
[----:B0-----:R-:W0:Y:S02]  /*0bf0*/  LDC R13, c[0x0][0x584] ;  /* 0x00016100ff0d7b82 */ /* 0x001e240000000800 */
.L_x_8:
[----:B------:R-:W1:Y:S01]  /*0c00*/  LDC R0, c[0x0][0x65c] ;  /* 0x00019700ff007b82 */ /* 0x000e620000000800 */
[----:B------:R-:W2:Y:S01]  /*0c10*/  S2R R21, SR_CTAID.Y ;  /* 0x0000000000157919 */ /* 0x000ea20000002600 */
[----:B------:R-:W-:Y:S01]  /*0c20*/  ULDC UR8, c[0x0][0x28c] ;  /* 0x0000a30000087ab9 */ /* 0x000fe20000000800 */
[----:B------:R-:W-:Y:S01]  /*0c30*/  ISETP.NE.AND P0, PT, R5, 0x2, PT ;  /* 0x000000020500780c */ /* 0x000fe20003f05270 */
[----:B------:R-:W-:Y:S01]  /*0c40*/  UIADD3 UR8, UR8, 0x3f, URZ ;  /* 0x0000003f08087890 */ /* 0x000fe2000fffe03f */
[----:B------:R-:W0:Y:S01]  /*0c50*/  S2R R14, SR_CTAID.X ;  /* 0x00000000000e7919 */ /* 0x000e220000002500 */
[----:B------:R-:W-:Y:S01]  /*0c60*/  UMOV UR5, URZ ;  /* 0x0000003f00057c82 */ /* 0x000fe20008000000 */
[----:B------:R-:W-:Y:S01]  /*0c70*/  UMOV UR4, URZ ;  /* 0x0000003f00047c82 */ /* 0x000fe20008000000 */
[----:B------:R-:W-:-:S04]  /*0c80*/  USHF.R.S32.HI UR9, URZ, 0x1f, UR8 ;  /* 0x0000001f3f097899 */ /* 0x000fc80008011408 */
[----:B------:R-:W-:-:S04]  /*0c90*/  ULEA.HI UR9, UR9, UR8, URZ, 0x6 ;  /* 0x0000000809097291 */ /* 0x000fc8000f8f303f */
[----:B------:R-:W-:Y:S01]  /*0ca0*/  USHF.R.S32.HI UR13, URZ, 0x6, UR9 ;  /* 0x000000063f0d7899 */ /* 0x000fe20008011409 */
[----:B-1----:R-:W-:-:S13]  /*0cb0*/  ISETP.NE.AND P4, PT, R0, 0x1, PT ;  /* 0x000000010000780c */ /* 0x002fda0003f85270 */
[----:B------:R-:W0:Y:S01]  /*0cc0*/  @P4 LDC R15, c[0x0][0x10] ;  /* 0x00000400ff0f4b82 */ /* 0x000e220000000800 */
[----:B--234-:R-:W-:Y:S02]  /*0cd0*/  @P4 IMAD.MOV.U32 R2, RZ, RZ, R21 ;  /* 0x000000ffff024224 */ /* 0x01cfe400078e0015 */
[----:B------:R-:W-:Y:S02]  /*0ce0*/  @P4 IMAD.MOV.U32 R3, RZ, RZ, RZ ;  /* 0x000000ffff034224 */ /* 0x000fe400078e00ff */
[----:B------:R-:W-:-:S03]  /*0cf0*/  @P4 IMAD.MOV.U32 R5, RZ, RZ, RZ ;  /* 0x000000ffff054224 */ /* 0x000fc600078e00ff */
[----:B------:R-:W1:Y:S01]  /*0d00*/  @!P4 LDC R9, c[0x0][0xc] ;  /* 0x00000300ff09cb82 */ /* 0x000e620000000800 */
[----:B------:R-:W-:Y:S01]  /*0d10*/  ULDC UR6, c[0x0][0xc] ;  /* 0x0000030000067ab9 */ /* 0x000fe20000000800 */
[----:B------:R-:W-:Y:S02]  /*0d20*/  ULDC UR7, c[0x0][0x10] ;  /* 0x0000040000077ab9 */ /* 0x000fe40000000800 */
[----:B------:R-:W-:-:S04]  /*0d30*/  UIMAD.WIDE.U32 UR6, UR6, UR7, URZ ;  /* 0x00000007060672a5 */ /* 0x000fc8000f8e003f */
[----:B------:R-:W2:Y:S01]  /*0d40*/  LDC R8, c[0x0][0x14] ;  /* 0x00000500ff087b82 */ /* 0x000ea20000000800 */
[----:B0-----:R-:W-:-:S04]  /*0d50*/  @P4 IMAD.WIDE.U32 R2, R14, R15, R2 ;  /* 0x0000000f0e024225 */ /* 0x001fc800078e0002 */
[----:B------:R-:W-:Y:S02]  /*0d60*/  IMAD.MOV.U32 R15, RZ, RZ, RZ ;  /* 0x000000ffff0f7224 */ /* 0x000fe400078e00ff */
[----:B------:R-:W-:Y:S02]  /*0d70*/  @P4 IMAD.IADD R3, R3, 0x1, R5 ;  /* 0x0000000103034824 */ /* 0x000fe400078e0205 */
[----:B-1----:R-:W-:-:S04]  /*0d80*/  @!P4 IMAD.WIDE.U32 R4, R9, R21, R14 ;  /* 0x000000150904c225 */ /* 0x002fc800078e000e */
[----:B------:R-:W-:Y:S02]  /*0d90*/  @!P4 IMAD.MOV.U32 R2, RZ, RZ, R4 ;  /* 0x000000ffff02c224 */ /* 0x000fe400078e0004 */
[----:B------:R-:W-:Y:S02]  /*0da0*/  @!P4 IMAD.MOV.U32 R3, RZ, RZ, R5 ;  /* 0x000000ffff03c224 */ /* 0x000fe400078e0005 */
[C---:B--2---:R-:W-:Y:S02]  /*0db0*/  IMAD R17, R8.reuse, UR7, RZ ;  /* 0x0000000708117c24 */ /* 0x044fe4000f8e02ff */
[----:B------:R-:W-:Y:S01]  /*0dc0*/  IMAD.WIDE.U32 R8, R8, UR6, RZ ;  /* 0x0000000608087c25 */ /* 0x000fe2000f8e00ff */
[----:B------:R-:W-:-:S03]  /*0dd0*/  ULDC.64 UR6, c[0x0][0x650] ;  /* 0x0001940000067ab9 */ /* 0x000fc60000000a00 */
[----:B------:R-:W-:Y:S01]  /*0de0*/  IMAD.IADD R0, R9, 0x1, R17 ;  /* 0x0000000109007824 */ /* 0x000fe200078e0211 */
[----:B------:R-:W-:Y:S06]  /*0df0*/  @P0 BRA `(.L_x_10) ;  /* 0x0000000000200947 */ /* 0x000fec0003800000 */
[----:B------:R-:W-:Y:S01]  /*0e00*/  USHF.R.U32.HI UR4, URZ, 0x2, UR13 ;  /* 0x000000023f047899 */ /* 0x000fe2000801160d */
[----:B------:R-:W-:Y:S01]  /*0e10*/  IADD3 R2, P0, R2, R8, RZ ;  /* 0x0000000802027210 */ /* 0x000fe20007f1e0ff */
[----:B------:R-:W-:Y:S02]  /*0e20*/  UISETP.GE.U32.AND UP0, UPT, UR13, 0x1c, UPT ;  /* 0x0000001c0d00788c */ /* 0x000fe4000bf06070 */
[----:B------:R-:W-:Y:S02]  /*0e30*/  UIMAD.WIDE.U32 UR4, UR4, 0x24924925, URZ ;  /* 0x24924925040478a5 */ /* 0x000fe4000f8e003f */
[----:B------:R-:W-:-:S05]  /*0e40*/  IMAD.X R3, R0, 0x1, R3, P0 ;  /* 0x0000000100037824 */ /* 0x000fca00000e0603 */
[----:B------:R-:W-:Y:S02]  /*0e50*/  UMOV UR4, URZ ;  /* 0x0000003f00047c82 */ /* 0x000fe40008000000 */
[----:B------:R-:W-:Y:S02]  /*0e60*/  @UP0 ULOP3.LUT UR4, UR5, 0x1, URZ, 0xc0, !UPT ;  /* 0x0000000105040892 */ /* 0x000fe4000f8ec03f */
[----:B------:R-:W-:-:S12]  /*0e70*/  UIMAD UR5, UR5, -0x1c, UR13 ;  /* 0xffffffe4050578a4 */ /* 0x000fd8000f8e020d */
.L_x_10:
[----:B------:R-:W-:Y:S01]  /*0e80*/  ISETP.GE.U32.AND P0, PT, R2, UR6, PT ;  /* 0x0000000602007c0c */ /* 0x000fe2000bf06070 */
[----:B------:R-:W-:Y:S01]  /*0e90*/  IMAD.MOV.U32 R6, RZ, RZ, -0x1 ;  /* 0xffffffffff067424 */ /* 0x000fe200078e00ff */
[----:B------:R-:W-:Y:S01]  /*0ea0*/  PRMT R16, RZ, 0x7610, R16 ;  /* 0x00007610ff107816 */ /* 0x000fe20000000010 */
[----:B------:R-:W-:Y:S01]  /*0eb0*/  IMAD.MOV.U32 R4, RZ, RZ, -0x1 ;  /* 0xffffffffff047424 */ /* 0x000fe200078e00ff */
[----:B------:R-:W-:Y:S01]  /*0ec0*/  ISETP.GE.U32.AND.EX P0, PT, R3, UR7, PT, P0 ;  /* 0x0000000703007c0c */ /* 0x000fe2000bf06100 */
[----:B------:R-:W-:-:S12]  /*0ed0*/  IMAD.MOV.U32 R5, RZ, RZ, -0x1 ;  /* 0xffffffffff057424 */ /* 0x000fd800078e00ff */
[----:B------:R-:W-:Y:S05]  /*0ee0*/  @P0 BRA `(.L_x_11) ;  /* 0x00000004005c0947 */ /* 0x000fea0003800000 */
[----:B------:R-:W0:Y:S01]  /*0ef0*/  LDC.64 R24, c[0x0][0x628] ;  /* 0x00018a00ff187b82 */ /* 0x000e220000000a00 */
[----:B------:R-:W-:Y:S02]  /*0f00*/  IMAD.MOV.U32 R4, RZ, RZ, R2 ;  /* 0x000000ffff047224 */ /* 0x000fe400078e0002 */
[----:B------:R-:W-:-:S05]  /*0f10*/  IMAD.MOV.U32 R5, RZ, RZ, R3 ;  /* 0x000000ffff057224 */ /* 0x000fca00078e0003 */
[----:B------:R-:W1:Y:S08]  /*0f20*/  LDC R6, c[0x0][0x630] ;  /* 0x00018c00ff067b82 */ /* 0x000e700000000800 */
[----:B------:R-:W2:Y:S01]  /*0f30*/  LDC.64 R26, c[0x0][0x620] ;  /* 0x00018800ff1a7b82 */ /* 0x000ea20000000a00 */
[----:B0-----:R-:W-:-:S04]  /*0f40*/  ISETP.NE.U32.AND P0, PT, R24, RZ, PT ;  /* 0x000000ff1800720c */ /* 0x001fc80003f05070 */
[----:B------:R-:W-:-:S13]  /*0f50*/  ISETP.NE.AND.EX P0, PT, R25, RZ, PT, P0 ;  /* 0x000000ff1900720c */ /* 0x000fda0003f05300 */
[----:B-12---:R-:W-:Y:S05]  /*0f60*/  @!P0 BRA `(.L_x_12) ;  /* 0x0000000000288947 */ /* 0x006fea0003800000 */
[----:B------:R-:W0:Y:S02]  /*0f70*/  LDC R19, c[0x0][0x634] ;  /* 0x00018d00ff137b82 */ /* 0x000e240000000800 */
[----:B0-----:R-:W-:-:S05]  /*0f80*/  IADD3 R19, P0, R2, R19, RZ ;  /* 0x0000001302137210 */ /* 0x001fca0007f1e0ff */
[----:B------:R-:W-:-:S04]  /*0f90*/  IMAD.X R23, RZ, RZ, R3, P0 ;  /* 0x000000ffff177224 */ /* 0x000fc800000e0603 */
[----:B------:R-:W-:-:S04]  /*0fa0*/  IMAD.WIDE.U32 R4, R23, R24, RZ ;  /* 0x0000001817047225 */ /* 0x000fc800078e00ff */
[----:B------:R-:W-:-:S04]  /*0fb0*/  IMAD.WIDE.U32 R16, P0, R19, R25, R4 ;  /* 0x0000001913107225 */ /* 0x000fc80007800004 */
[----:B------:R-:W-:-:S04]  /*0fc0*/  IMAD.WIDE.U32 R4, R19, R24, RZ ;  /* 0x0000001813047225 */ /* 0x000fc800078e00ff */
[----:B------:R-:W-:Y:S01]  /*0fd0*/  IMAD.X R19, RZ, RZ, RZ, P0 ;  /* 0x000000ffff137224 */ /* 0x000fe200000e06ff */
[----:B------:R-:W-:Y:S01]  /*0fe0*/  IADD3 RZ, P0, R5, R16, RZ ;  /* 0x0000001005ff7210 */ /* 0x000fe20007f1e0ff */
[----:B------:R-:W-:-:S04]  /*0ff0*/  IMAD.MOV.U32 R18, RZ, RZ, R17 ;  /* 0x000000ffff127224 */ /* 0x000fc800078e0011 */
[----:B------:R-:W-:-:S08]  /*1000*/  IMAD.WIDE.U32.X R4, R23, R25, R18, P0 ;  /* 0x0000001917047225 */ /* 0x000fd000000e0412 */
.L_x_12:
[--C-:B------:R-:W-:Y:S01]  /*1010*/  SHF.R.U64 R32, R4, R6, R5.reuse ;  /* 0x0000000604207219 */ /* 0x100fe20000001205 */
[----:B------:R-:W0:Y:S01]  /*1020*/  LDC.64 R28, c[0x0][0x640] ;  /* 0x00019000ff1c7b82 */ /* 0x000e220000000a00 */
[----:B------:R-:W-:Y:S01]  /*1030*/  I2FP.F32.U32 R4, R14 ;  /* 0x0000000e00047245 */ /* 0x000fe20000201000 */
[----:B------:R-:W-:Y:S01]  /*1040*/  ULDC UR6, c[0x0][0x150] ;  /* 0x0000540000067ab9 */ /* 0x000fe20000000800 */
[----:B------:R-:W-:Y:S02]  /*1050*/  SHF.R.U32.HI R5, RZ, R6, R5 ;  /* 0x00000006ff057219 */ /* 0x000fe40000011605 */
[----:B------:R-:W-:Y:S01]  /*1060*/  IADD3 R17, P0, RZ, -R32, RZ ;  /* 0x80000020ff117210 */ /* 0x000fe20007f1e0ff */
[----:B------:R-:W-:Y:S01]  /*1070*/  FMUL R6, R4, UR6 ;  /* 0x0000000604067c20 */ /* 0x000fe20008400000 */
[----:B------:R-:W-:Y:S01]  /*1080*/  ULDC UR6, c[0x0][0x154] ;  /* 0x0000550000067ab9 */ /* 0x000fe20000000800 */
[----:B------:R-:W1:Y:S02]  /*1090*/  LDC R18, c[0x0][0x618] ;  /* 0x00018600ff127b82 */ /* 0x000e640000000800 */
[----:B------:R-:W-:-:S02]  /*10a0*/  IMAD.X R19, RZ, RZ, ~R5, P0 ;  /* 0x000000ffff137224 */ /* 0x000fc400000e0e05 */
[----:B------:R-:W2:Y:S01]  /*10b0*/  F2I.U32.TRUNC.NTZ R6, R6 ;  /* 0x0000000600067305 */ /* 0x000ea2000020f000 */
[----:B------:R-:W-:-:S03]  /*10c0*/  IMAD.WIDE.U32 R4, R17, R26, R2 ;  /* 0x0000001a11047225 */ /* 0x000fc600078e0002 */
[----:B------:R-:W3:Y:S01]  /*10d0*/  LDC R15, c[0x0][0x144] ;  /* 0x00005100ff0f7b82 */ /* 0x000ee20000000800 */
[----:B------:R-:W-:-:S04]  /*10e0*/  IMAD R16, R19, R26, RZ ;  /* 0x0000001a13107224 */ /* 0x000fc800078e02ff */
[----:B------:R-:W-:-:S03]  /*10f0*/  IMAD R17, R17, R27, R16 ;  /* 0x0000001b11117224 */ /* 0x000fc600078e0210 */
[----:B------:R-:W4:Y:S01]  /*1100*/  LDC R22, c[0x0][0x608] ;  /* 0x00018200ff167b82 */ /* 0x000f220000000800 */
[----:B------:R-:W-:Y:S01]  /*1110*/  IMAD.IADD R17, R5, 0x1, R17 ;  /* 0x0000000105117824 */ /* 0x000fe200078e0211 */
[----:B0-----:R-:W-:Y:S01]  /*1120*/  ISETP.NE.U32.AND P0, PT, R28, RZ, PT ;  /* 0x000000ff1c00720c */ /* 0x001fe20003f05070 */
[----:B--2---:R-:W-:-:S03]  /*1130*/  IMAD.MOV R5, RZ, RZ, -R6 ;  /* 0x000000ffff057224 */ /* 0x004fc600078e0a06 */
[----:B------:R-:W-:Y:S02]  /*1140*/  ISETP.NE.AND.EX P0, PT, R29, RZ, PT, P0 ;  /* 0x000000ff1d00720c */ /* 0x000fe40003f05300 */
[----:B------:R-:W0:Y:S01]  /*1150*/  LDC R19, c[0x0][0x658] ;  /* 0x00019600ff137b82 */ /* 0x000e220000000800 */
[-CC-:B-1----:R-:W-:Y:S02]  /*1160*/  SHF.R.U64 R26, R4, R18.reuse, R17.reuse ;  /* 0x00000012041a7219 */ /* 0x182fe40000001211 */
[----:B------:R-:W-:Y:S02]  /*1170*/  I2FP.F32.U32 R4, R21 ;  /* 0x0000001500047245 */ /* 0x000fe40000201000 */
[----:B------:R-:W-:Y:S01]  /*1180*/  SHF.R.U32.HI R17, RZ, R18, R17 ;  /* 0x00000012ff117219 */ /* 0x000fe20000011611 */
[----:B------:R-:W-:Y:S02]  /*1190*/  IMAD.MOV.U32 R18, RZ, RZ, 0x1 ;  /* 0x00000001ff127424 */ /* 0x000fe400078e00ff */
[----:B------:R-:W1:Y:S01]  /*11a0*/  LDC R24, c[0x0][0x148] ;  /* 0x00005200ff187b82 */ /* 0x000e620000000800 */
[----:B---3--:R-:W-:-:S02]  /*11b0*/  IMAD R6, R15, R5, R14 ;  /* 0x000000050f067224 */ /* 0x008fc400078e020e */
[----:B------:R-:W-:Y:S01]  /*11c0*/  FMUL R5, R4, UR6 ;  /* 0x0000000604057c20 */ /* 0x000fe20008400000 */
[----:B------:R-:W-:-:S04]  /*11d0*/  IMAD.MOV.U32 R4, RZ, RZ, -0x1 ;  /* 0xffffffffff047424 */ /* 0x000fc800078e00ff */
[----:B------:R-:W2:Y:S01]  /*11e0*/  LDC R25, c[0x0][0x600] ;  /* 0x00018000ff197b82 */ /* 0x000ea20000000800 */
[-CC-:B----4-:R-:W-:Y:S02]  /*11f0*/  SHF.R.U64 R34, R26, R22.reuse, R17.reuse ;  /* 0x000000161a227219 */ /* 0x190fe40000001211 */
[----:B------:R-:W-:Y:S02]  /*1200*/  SHF.R.U32.HI R14, RZ, R22, R17 ;  /* 0x00000016ff0e7219 */ /* 0x000fe40000011611 */
[----:B------:R3:W4:Y:S03]  /*1210*/  F2I.U32.TRUNC.NTZ R22, R5 ;  /* 0x0000000500167305 */ /* 0x000726000020f000 */
[----:B------:R-:W1:Y:S01]  /*1220*/  LDC R27, c[0x0][0x648] ;  /* 0x00019200ff1b7b82 */ /* 0x000e620000000800 */
[-C--:B0-----:R-:W-:Y:S02]  /*1230*/  SHF.R.U64 R36, R34, R19.reuse, R14 ;  /* 0x0000001322247219 */ /* 0x081fe4000000120e */
[----:B------:R-:W-:-:S02]  /*1240*/  SHF.L.U32 R4, R4, R19, RZ ;  /* 0x0000001304047219 */ /* 0x000fc400000006ff */
[-C--:B------:R-:W-:Y:S02]  /*1250*/  SHF.R.U32.HI R14, RZ, R19.reuse, R14 ;  /* 0x00000013ff0e7219 */ /* 0x080fe4000001160e */
[----:B------:R-:W-:Y:S01]  /*1260*/  SHF.L.U32 R18, R18, R19, RZ ;  /* 0x0000001312127219 */ /* 0x000fe200000006ff */
[----:B------:R-:W0:Y:S01]  /*1270*/  LDC R31, c[0x0][0x638] ;  /* 0x00018e00ff1f7b82 */ /* 0x000e220000000800 */
[----:B------:R-:W-:Y:S01]  /*1280*/  LOP3.LUT R19, RZ, R4, RZ, 0x33, !PT ;  /* 0x00000004ff137212 */ /* 0x000fe200078e33ff */
[----:B------:R-:W-:Y:S02]  /*1290*/  IMAD.MOV.U32 R4, RZ, RZ, R36 ;  /* 0x000000ffff047224 */ /* 0x000fe400078e0024 */
[----:B---3--:R-:W-:-:S04]  /*12a0*/  IMAD.MOV.U32 R5, RZ, RZ, R14 ;  /* 0x000000ffff057224 */ /* 0x008fc800078e000e */
[----:B------:R-:W3:Y:S01]  /*12b0*/  LDC R30, c[0x0][0x610] ;  /* 0x00018400ff1e7b82 */ /* 0x000ee20000000800 */
[----:B----4-:R-:W-:Y:S05]  /*12c0*/  @!P0 BRA `(.L_x_13) ;  /* 0x0000000000288947 */ /* 0x010fea0003800000 */
[----:B------:R-:W4:Y:S02]  /*12d0*/  LDC R17, c[0x0][0x64c] ;  /* 0x00019300ff117b82 */ /* 0x000f240000000800 */
[----:B----4-:R-:W-:-:S05]  /*12e0*/  IADD3 R17, P0, R36, R17, RZ ;  /* 0x0000001124117210 */ /* 0x010fca0007f1e0ff */
        /* <DEDUP_REMOVED lines=8> */
.L_x_13:
[----:B-1----:R-:W-:Y:S01]  /*1370*/  SHF.R.U64 R4, R4, R27, R5 ;  /* 0x0000001b04047219 */ /* 0x002fe20000001205 */
[----:B--2---:R-:W-:Y:S01]  /*1380*/  VIADD R5, R25, 0xffffffff ;  /* 0xffffffff19057836 */ /* 0x004fe20000000000 */
[----:B------:R-:W-:Y:S01]  /*1390*/  LOP3.LUT R19, R34, R19, RZ, 0xc0, !PT ;  /* 0x0000001322137212 */ /* 0x000fe200078ec0ff */
[----:B------:R-:W-:Y:S02]  /*13a0*/  IMAD.MOV R22, RZ, RZ, -R22 ;  /* 0x000000ffff167224 */ /* 0x000fe400078e0a16 */
[----:B------:R-:W-:Y:S01]  /*13b0*/  IMAD.MOV R14, RZ, RZ, -R4 ;  /* 0x000000ffff0e7224 */ /* 0x000fe200078e0a04 */
[----:B------:R-:W-:Y:S01]  /*13c0*/  LOP3.LUT R5, R26, R5, RZ, 0xc0, !PT ;  /* 0x000000051a057212 */ /* 0x000fe200078ec0ff */
[----:B------:R-:W-:Y:S02]  /*13d0*/  IMAD R19, R18, R4, R19 ;  /* 0x0000000412137224 */ /* 0x000fe400078e0213 */
[----:B------:R-:W-:Y:S02]  /*13e0*/  @P4 IMAD R6, R24, R22, R21 ;  /* 0x0000001618064224 */ /* 0x000fe400078e0215 */
[----:B0-----:R-:W-:-:S02]  /*13f0*/  IMAD R4, R14, R31, R36 ;  /* 0x0000001f0e047224 */ /* 0x001fc400078e0224 */
[----:B---3--:R-:W-:Y:S02]  /*1400*/  IMAD R6, R19, R30, R6 ;  /* 0x0000001e13067224 */ /* 0x008fe400078e0206 */
[----:B------:R-:W-:Y:S02]  /*1410*/  IMAD R5, R4, R25, R5 ;  /* 0x0000001904057224 */ /* 0x000fe400078e0205 */
[----:B------:R-:W-:-:S03]  /*1420*/  IMAD.MOV.U32 R16, RZ, RZ, 0x1 ;  /* 0x00000001ff107424 */ /* 0x000fc600078e00ff */
[----:B------:R-:W-:Y:S02]  /*1430*/  SEL R4, R5, R6, !P4 ;  /* 0x0000000605047207 */ /* 0x000fe40006000000 */
[----:B------:R-:W-:Y:S01]  /*1440*/  SEL R6, R6, R5, !P4 ;  /* 0x0000000506067207 */ /* 0x000fe20006000000 */
[----:B------:R-:W-:-:S07]  /*1450*/  IMAD.MOV.U32 R5, RZ, RZ, R32 ;  /* 0x000000ffff057224 */ /* 0x000fce00078e0020 */
.L_x_11:
[----:B------:R-:W-:Y:S05]  /*1460*/  @!P2 BRA `(.L_x_14) ;  /* 0x0000004000e0a947 */ /* 0x000fea0003800000 */
[----:B------:R-:W-:-:S13]  /*1470*/  ISETP.GT.U32.AND P0, PT, R33, 0x1, PT ;  /* 0x000000012100780c */ /* 0x000fda0003f04070 */
[----:B------:R-:W-:Y:S05]  /*1480*/  @P0 EXIT ;  /* 0x000000000000094d */ /* 0x000fea0003800000 */
.L_x_15:
[----:B------:R-:W-:-:S08]  /*1490*/  NOP ;  /* 0x0000000000007918 */ /* 0x000fd00000000000 */
[----:B------:R-:W0:Y:S02]  /*14a0*/  USETMAXREG.TRY_ALLOC.CTAPOOL UP0, 0xe8 ;  /* 0x000000e8000079c8 */ /* 0x000e240008000600 */
[----:B0-----:R-:W-:-:S13]  /*14b0*/  PLOP3.LUT P0, PT, PT, PT, UP0, 0x80, 0x0 ;  /* 0x000000000000781c */ /* 0x001fda0003f0f008 */
[----:B------:R-:W-:Y:S05]  /*14c0*/  @!P0 BRA `(.L_x_15) ;  /* 0xfffffffc00f08947 */ /* 0x000fea000383ffff */
[----:B------:R-:W-:-:S13]  /*14d0*/  LOP3.LUT P0, RZ, R16, 0xff, RZ, 0xc0, !PT ;  /* 0x000000ff10ff7812 */ /* 0x000fda000780c0ff */
[----:B------:R-:W-:Y:S05]  /*14e0*/  @!P0 EXIT ;  /* 0x000000000000894d */ /* 0x000fea0003800000 */
[----:B------:R-:W0:Y:S01]  /*14f0*/  S2UR UR6, SR_CgaCtaId ;  /* 0x00000000000679c3 */ /* 0x000e220000008800 */
[----:B------:R-:W-:Y:S01]  /*1500*/  SHF.R.S32.HI R11, RZ, 0x1f, R10 ;  /* 0x0000001fff0b7819 */ /* 0x000fe2000001140a */
[----:B------:R-:W-:Y:S01]  /*1510*/  UIADD3 UR7, UR15, -0x1, URZ ;  /* 0xffffffff0f077890 */ /* 0x000fe2000fffe03f */
[----:B------:R-:W-:Y:S01]  /*1520*/  LOP3.LUT R86, R7, 0x1, RZ, 0xfc, !PT ;  /* 0x0000000107567812 */ /* 0x000fe200078efcff */
[----:B------:R-:W-:Y:S01]  /*1530*/  UMOV UR12, 0x400 ;  /* 0x00000400000c7882 */ /* 0x000fe20000000000 */
[CC--:B------:R-:W-:Y:S01]  /*1540*/  LEA.HI R15, R11.reuse, R10.reuse, RZ, 0x2 ;  /* 0x0000000a0b0f7211 */ /* 0x0c0fe200078f10ff */
[----:B------:R-:W-:Y:S01]  /*1550*/  UISETP.LT.AND UP0, UPT, UR13, 0x1, UPT ;  /* 0x000000010d00788c */ /* 0x000fe2000bf01270 */
[----:B------:R-:W-:Y:S01]  /*1560*/  LEA.HI R16, R11, R10, RZ, 0x5 ;  /* 0x0000000a0b107211 */ /* 0x000fe200078f28ff */
[----:B------:R-:W-:Y:S01]  /*1570*/  USHF.L.U32 UR23, UR13, 0x1, URZ ;  /* 0x000000010d177899 */ /* 0x000fe2000800063f */
[--C-:B------:R-:W-:Y:S01]  /*1580*/  SHF.R.S32.HI R14, RZ, 0x2, R15.reuse ;  /* 0x00000002ff0e7819 */ /* 0x100fe2000001140f */
[----:B------:R-:W-:Y:S01]  /*1590*/  USEL UR14, UR13, 0x1, UP0 ;  /* 0x000000010d0e7887 */ /* 0x000fe20008000000 */
[----:B------:R-:W-:Y:S01]  /*15a0*/  SHF.R.S32.HI R17, RZ, 0x1f, R15 ;  /* 0x0000001fff117819 */ /* 0x000fe2000001140f */
[----:B------:R-:W-:Y:S01]  /*15b0*/  UISETP.NE.AND UP0, UPT, UR7, URZ, UPT ;  /* 0x0000003f0700728c */ /* 0x000fe2000bf05270 */
[----:B------:R-:W-:Y:S01]  /*15c0*/  LOP3.LUT R11, R15, 0xfffffffc, RZ, 0xc0, !PT ;  /* 0xfffffffc0f0b7812 */ /* 0x000fe200078ec0ff */
[----:B------:R-:W-:Y:S01]  /*15d0*/  UIADD3 UR14, -UR14, UR13, URZ ;  /* 0x0000000d0e0e7290 */ /* 0x000fe2000fffe13f */
[----:B------:R-:W-:Y:S01]  /*15e0*/  LEA.HI R17, R17, R14, RZ, 0x3 ;  /* 0x0000000e11117211 */ /* 0x000fe200078f18ff */
[----:B------:R-:W-:-:S02]  /*15f0*/  USEL UR9, URZ, 0x1, UP0 ;  /* 0x000000013f097887 */ /* 0x000fc40008000000 */
[----:B------:R-:W-:Y:S01]  /*1600*/  IMAD.IADD R18, R10, 0x1, -R11 ;  /* 0x000000010a127824 */ /* 0x000fe200078e0a0b */
[----:B------:R-:W-:-:S03]  /*1610*/  LOP3.LUT R17, R17, 0xfffffff8, RZ, 0xc0, !PT ;  /* 0xfffffff811117812 */ /* 0x000fc600078ec0ff */
[----:B------:R-:W-:Y:S01]  /*1620*/  IMAD.U32 R87, RZ, RZ, UR9 ;  /* 0x00000009ff577e24 */ /* 0x000fe2000f8e00ff */
[----:B0-----:R-:W-:Y:S01]  /*1630*/  ULEA UR12, UR6, UR12, 0x18 ;  /* 0x0000000c060c7291 */ /* 0x001fe2000f8ec03f */
[----:B------:R-:W-:Y:S01]  /*1640*/  IMAD.IADD R14, R14, 0x1, -R17 ;  /* 0x000000010e0e7824 */ /* 0x000fe200078e0a11 */
[----:B------:R-:W-:Y:S01]  /*1650*/  USHF.L.U32 UR6, UR7, 0x3, URZ ;  /* 0x0000000307067899 */ /* 0x000fe2000800063f */
[----:B------:R-:W-:Y:S01]  /*1660*/  SHF.R.S32.HI R17, RZ, 0x5, R16 ;  /* 0x00000005ff117819 */ /* 0x000fe20000011410 */
[----:B------:R-:W-:Y:S02]  /*1670*/  UIADD3 UR7, UR12, 0x1c300, URZ ;  /* 0x0001c3000c077890 */ /* 0x000fe4000fffe03f */
[----:B------:R-:W-:Y:S01]  /*1680*/  ULOP3.LUT UR6, UR6, 0x8, URZ, 0xc0, !UPT ;  /* 0x0000000806067892 */ /* 0x000fe2000f8ec03f */
[--C-:B------:R-:W-:Y:S01]  /*1690*/  SHF.R.S32.HI R15, RZ, 0x1f, R14.reuse ;  /* 0x0000001fff0f7819 */ /* 0x100fe2000001140e */
[----:B------:R-:W-:Y:S01]  /*16a0*/  UIADD3 UR8, UR12, 0x300, URZ ;  /* 0x000003000c087890 */ /* 0x000fe2000fffe03f */
[----:B------:R-:W-:Y:S01]  /*16b0*/  IMAD R19, R17, -0x10, -R14 ;  /* 0xfffffff011137824 */ /* 0x000fe200078e0a0e */
[----:B------:R-:W-:-:S02]  /*16c0*/  USHF.R.U32.HI UR7, URZ, 0x4, UR7 ;  /* 0x000000043f077899 */ /* 0x000fc40008011607 */
[----:B------:R-:W-:Y:S01]  /*16d0*/  USHF.R.U32.HI UR8, URZ, 0x4, UR8 ;  /* 0x000000043f087899 */ /* 0x000fe20008011608 */
[----:B------:R-:W-:Y:S01]  /*16e0*/  IMAD.WIDE R10, R17, 0x10, R14 ;  /* 0x00000010110a7825 */ /* 0x000fe200078e020e */
[----:B------:R-:W-:Y:S02]  /*16f0*/  ULOP3.LUT UR25, UR6, 0x8, URZ, 0x3c, !UPT ;  /* 0x0000000806197892 */ /* 0x000fe4000f8e3c3f */
[----:B------:R-:W-:Y:S02]  /*1700*/  ULOP3.LUT UR16, UR6, 0x18, URZ, 0x3c, !UPT ;  /* 0x0000001806107892 */ /* 0x000fe4000f8e3c3f */
[----:B------:R-:W-:Y:S01]  /*1710*/  UIADD3 UR24, UR12, 0x1d0, URZ ;  /* 0x000001d00c187890 */ /* 0x000fe2000fffe03f */
[----:B------:R-:W-:Y:S01]  /*1720*/  ULDC UR6, c[0x0][0x284] ;  /* 0x0000a10000067ab9 */ /* 0x000fe20000000800 */
[----:B------:R-:W-:Y:S01]  /*1730*/  ULOP3.LUT UR7, UR7, 0x3fff, URZ, 0xc0, !UPT ;  /* 0x00003fff07077892 */ /* 0x000fe2000f8ec03f */
[----:B------:R-:W-:Y:S01]  /*1740*/  VIADD R19, R19, UR6 ;  /* 0x0000000613137c36 */ /* 0x000fe20008000000 */
[----:B------:R-:W-:-:S02]  /*1750*/  ULOP3.LUT UR8, UR8, 0x3fff, URZ, 0xc0, !UPT ;  /* 0x00003fff08087892 */ /* 0x000fc4000f8ec03f */
[----:B------:R-:W-:Y:S02]  /*1760*/  ULEA UR15, UR15, UR24, 0x3 ;  /* 0x000000180f0f7291 */ /* 0x000fe4000f8e183f */
[----:B------:R-:W-:Y:S02]  /*1770*/  ULOP3.LUT UR17, UR7, 0x10000, URZ, 0xfc, !UPT ;  /* 0x0001000007117892 */ /* 0x000fe4000f8efc3f */
[----:B------:R-:W-:-:S12]  /*1780*/  ULOP3.LUT UR18, UR8, 0x10000, URZ, 0xfc, !UPT ;  /* 0x0001000008127892 */ /* 0x000fd8000f8efc3f */
.L_x_106:
[----:B------:R-:W-:Y:S01]  /*1790*/  SHF.L.U32 R14, R87, 0x1f, RZ ;  /* 0x0000001f570e7819 */ /* 0x000fe200000006ff */
[----:B------:R-:W0:Y:S01]  /*17a0*/  LDC R15, c[0x0][0x28c] ;  /* 0x0000a300ff0f7b82 */ /* 0x000e220000000800 */
[----:B------:R-:W-:Y:S01]  /*17b0*/  UMOV UR6, URZ ;  /* 0x0000003f00067c82 */ /* 0x000fe20008000000 */
[----:B------:R-:W-:Y:S01]  /*17c0*/  UMOV UR19, UR5 ;  /* 0x0000000500137c82 */ /* 0x000fe20008000000 */
[----:B-1----:R-:W1:Y:S01]  /*17d0*/  SYNCS.PHASECHK.TRANS64.TRYWAIT P0, [UR15+-0x8], R14 ;  /* 0xfffff80eff0075a7 */ /* 0x002e62000800014f */
[----:B0-----:R-:W-:Y:S01]  /*17e0*/  ISETP.GE.AND P1, PT, R15, 0x1, PT ;  /* 0x000000010f00780c */ /* 0x001fe20003f26270 */
[----:B-1234-:R-:W-:-:S12]  /*17f0*/  @!P0 BRA `(.L_x_16) ;  /* 0x0000005c00388947 */ /* 0x01efd80003800000 */
.L_x_152:
[----:B------:R-:W-:Y:S01]  /*1800*/  UMOV UR7, URZ ;  /* 0x0000003f00077c82 */ /* 0x000fe20008000000 */
[----:B------:R-:W-:Y:S01]  /*1810*/  UMOV UR8, URZ ;  /* 0x0000003f00087c82 */ /* 0x000fe20008000000 */
[----:B------:R-:W-:Y:S02]  /*1820*/  CS2R R22, SRZ ;  /* 0x0000000000167805 */ /* 0x000fe4000001ff00 */
[----:B------:R-:W-:Y:S02]  /*1830*/  CS2R R56, SRZ ;  /* 0x0000000000387805 */ /* 0x000fe4000001ff00 */
[----:B------:R-:W-:Y:S02]  /*1840*/  CS2R R58, SRZ ;  /* 0x00000000003a7805 */ /* 0x000fe4000001ff00 */
[----:B------:R-:W-:Y:S02]  /*1850*/  CS2R R60, SRZ ;  /* 0x00000000003c7805 */ /* 0x000fe4000001ff00 */
[----:B------:R-:W-:-:S02]  /*1860*/  CS2R R62, SRZ ;  /* 0x00000000003e7805 */ /* 0x000fc4000001ff00 */
[----:B------:R-:W-:Y:S02]  /*1870*/  CS2R R64, SRZ ;  /* 0x0000000000407805 */ /* 0x000fe4000001ff00 */
        /* <DEDUP_REMOVED lines=9> */
[----:B------:R-:W-:Y:S01]  /*1910*/  CS2R R84, SRZ ;  /* 0x0000000000547805 */ /* 0x000fe2000001ff00 */
[----:B------:R-:W-:Y:S01]  /*1920*/  IMAD.U32 R17, RZ, RZ, UR4 ;  /* 0x00000004ff117e24 */ /* 0x000fe2000f8e00ff */
        /* <DEDUP_REMOVED lines=15> */
[----:B------:R-:W-:Y:S01]  /*1a20*/  CS2R R54, SRZ ;  /* 0x0000000000367805 */ /* 0x000fe2000001ff00 */
[----:B------:R-:W-:Y:S06]  /*1a30*/  @!P1 BRA `(.L_x_17) ;  /* 0x0000000400589947 */ /* 0x000fec0003800000 */
[----:B------:R-:W-:-:S13]  /*1a40*/  ISETP.NE.AND P1, PT, R86, 0x3, PT ;  /* 0x000000035600780c */ /* 0x000fda0003f25270 */
[----:B------:R-:W-:Y:S05]  /*1a50*/  @!P1 BRA `(.L_x_18) ;  /* 0x0000000000049947 */ /* 0x000fea0003800000 */
[----:B------:R-:W-:Y:S01]  /*1a60*/  BPT.TRAP 0x1 ;  /* 0x000000040000795c */ /* 0x000fe20000300000 */
.L_x_18:
[----:B------:R-:W-:Y:S01]  /*1a70*/  ULEA UR6, UR5, UR12, 0x3 ;  /* 0x0000000c05067291 */ /* 0x000fe2000f8e183f */
[----:B0-----:R-:W-:-:S05]  /*1a80*/  IMAD.U32 R14, RZ, RZ, UR4 ;  /* 0x00000004ff0e7e24 */ /* 0x001fca000f8e00ff */
[----:B------:R-:W-:-:S04]  /*1a90*/  SHF.L.U32 R14, R14, 0x1f, RZ ;  /* 0x0000001f0e0e7819 */ /* 0x000fc800000006ff */
[----:B------:R0:W1:Y:S01]  /*1aa0*/  SYNCS.PHASECHK.TRANS64.TRYWAIT P0, [UR6], R14 ;  /* 0x0000000eff0075a7 */ /* 0x0000620008000146 */
[----:B------:R-:W-:Y:S05]  /*1ab0*/  @!P1 BRA `(.L_x_19) ;  /* 0x0000000000049947 */ /* 0x000fea0003800000 */
[----:B------:R-:W-:Y:S01]  /*1ac0*/  BPT.TRAP 0x1 ;  /* 0x000000040000795c */ /* 0x000fe20000300000 */
.L_x_19:
[----:B-1----:R-:W-:Y:S05]  /*1ad0*/  @P0 BRA `(.L_x_20) ;  /* 0x0000000000080947 */ /* 0x002fea0003800000 */
[----:B------:R-:W1:Y:S02]  /*1ae0*/  SYNCS.PHASECHK.TRANS64.TRYWAIT P0, [UR6], R14 ;  /* 0x0000000eff0075a7 */ /* 0x000e640008000146 */
[----:B-1----:R-:W-:Y:S05]  /*1af0*/  @!P0 BRA `(.L_x_21) ;  /* 0x0000005800908947 */ /* 0x002fea0003800000 */
.L_x_20:
[----:B------:R-:W-:Y:S01]  /*1b00*/  ULEA UR8, UR5, UR18, 0x8 ;  /* 0x0000001205087291 */ /* 0x000fe2000f8e403f */
[----:B------:R-:W-:Y:S01]  /*1b10*/  WARPGROUP.ARRIVE ;  /* 0x00000000000079c5 */ /* 0x000fe20000000000 */
[----:B------:R-:W-:Y:S01]  /*1b20*/  ULEA UR10, UR5, UR17, 0x8 ;  /* 0x00000011050a7291 */ /* 0x000fe2000f8e403f */
[----:B------:R-:W-:Y:S01]  /*1b30*/  CS2R R22, SRZ ;  /* 0x0000000000167805 */ /* 0x000fe2000001ff00 */
[----:B------:R-:W-:Y:S01]  /*1b40*/  UMOV UR9, 0x80000020 ;  /* 0x8000002000097882 */ /* 0x000fe20000000000 */
[----:B------:R-:W-:Y:S01]  /*1b50*/  UMOV UR11, 0x80000020 ;  /* 0x80000020000b7882 */ /* 0x000fe20000000000 */
[----:B------:R-:W-:Y:S01]  /*1b60*/  ULDC UR7, c[0x0][0x50c] ;  /* 0x0001430000077ab9 */ /* 0x000fe20000000800 */
[----:B------:R-:W-:Y:S01]  /*1b70*/  UMOV UR6, 0x2 ;  /* 0x0000000200067882 */ /* 0x000fe20000000000 */
[----:B------:R-:W-:Y:S01]  /*1b80*/  UISETP.NE.AND UP0, UPT, UR7, 0x2, UPT ;  /* 0x000000020700788c */ /* 0x000fe2000bf05270 */
[----:B------:R-:W-:Y:S02]  /*1b90*/  CS2R R56, SRZ ;  /* 0x0000000000387805 */ /* 0x000fe4000001ff00 */
[----:B------:R-:W-:Y:S01]  /*1ba0*/  CS2R R58, SRZ ;  /* 0x00000000003a7805 */ /* 0x000fe2000001ff00 */
[----:B------:R-:W-:Y:S01]  /*1bb0*/  QGMMA.64x64x32.F32.E5M2.E5M2 R24, gdesc[UR8], RZ, !UPT ;  /* 0x00e00000081879f3 */ /* 0x000fe2000c7038ff */
[----:B------:R-:W-:Y:S01]  /*1bc0*/  USEL UR7, URZ, 0x1, UP0 ;  /* 0x000000013f077887 */ /* 0x000fe20008000000 */
[----:B------:R-:W-:Y:S01]  /*1bd0*/  CS2R R60, SRZ ;  /* 0x00000000003c7805 */ /* 0x000fe2000001ff00 */
[----:B------:R-:W-:Y:S01]  /*1be0*/  UIADD3 UR8, UR8, 0x2, URZ ;  /* 0x0000000208087890 */ /* 0x000fe2000fffe03f */
[----:B------:R-:W-:Y:S01]  /*1bf0*/  CS2R R62, SRZ ;  /* 0x00000000003e7805 */ /* 0x000fe2000001ff00 */
[----:B------:R-:W-:Y:S01]  /*1c00*/  UIADD3 UR10, UR10, 0x2, URZ ;  /* 0x000000020a0a7890 */ /* 0x000fe2000fffe03f */
[----:B------:R-:W-:-:S02]  /*1c10*/  CS2R R64, SRZ ;  /* 0x0000000000407805 */ /* 0x000fc4000001ff00 */
[----:B------:R-:W-:Y:S01]  /*1c20*/  ISETP.NE.AND P0, PT, RZ, UR7, PT ;  /* 0x00000007ff007c0c */ /* 0x000fe2000bf05270 */
[----:B------:R-:W-:Y:S01]  /*1c30*/  UMOV UR9, 0x80000020 ;  /* 0x8000002000097882 */ /* 0x000fe20000000000 */
[----:B------:R-:W-:Y:S01]  /*1c40*/  UMOV UR11, 0x80000020 ;  /* 0x80000020000b7882 */ /* 0x000fe20000000000 */
        /* <DEDUP_REMOVED lines=10> */
[----:B------:R-:W-:Y:S01]  /*1cf0*/  QGMMA.64x64x32.F32.E5M2.E5M2 R24, gdesc[UR8], R24, gsb0 ;  /* 0x00e00000081879f3 */ /* 0x000fe20008003818 */
[----:B------:R-:W-:Y:S05]  /*1d00*/  @!P0 BRA `(.L_x_22) ;  /* 0x0000000000888947 */ /* 0x000fea0003800000 */
[----:B------:R-:W-:Y:S02]  /*1d10*/  WARPGROUP.DEPBAR.LE gsb0, 0x0 ;  /* 0x00008000000079c5 */ /* 0x000fe40000010000 */
[----:B------:R-:W-:-:S01]  /*1d20*/  FADD R85, RZ, R24 ;  /* 0x00000018ff557221 */ /* 0x000fc20000000000 */
[----:B------:R-:W-:Y:S01]  /*1d30*/  FADD R84, RZ, R25 ;  /* 0x00000019ff547221 */ /* 0x000fe20000000000 */
        /* <DEDUP_REMOVED lines=30> */
[----:B------:R-:W-:-:S06]  /*1f20*/  UMOV UR6, URZ ;  /* 0x0000003f00067c82 */ /* 0x000fcc0008000000 */
.L_x_22:
[----:B------:R-:W-:-:S04]  /*1f30*/  UIADD3 UR19, UR5, 0x1, URZ ;  /* 0x0000000105137890 */ /* 0x000fc8000fffe03f */
[----:B------:R-:W-:-:S04]  /*1f40*/  UISETP.NE.AND UP0, UPT, UR19, 0x1c, UPT ;  /* 0x0000001c1300788c */ /* 0x000fc8000bf05270 */
[----:B------:R-:W-:Y:S02]  /*1f50*/  USEL UR8, URZ, 0x1, UP0 ;  /* 0x000000013f087887 */ /* 0x000fe40008000000 */
[----:B------:R-:W-:Y:S02]  /*1f60*/  USEL UR19, UR19, URZ, UP0 ;  /* 0x0000003f13137287 */ /* 0x000fe40008000000 */
[----:B------:R-:W-:-:S06]  /*1f70*/  ULOP3.LUT UR8, UR4, UR8, URZ, 0x3c, !UPT ;  /* 0x0000000804087292 */ /* 0x000fcc000f8e3c3f */
[----:B------:R-:W-:Y:S01]  /*1f80*/  IMAD.U32 R17, RZ, RZ, UR8 ;  /* 0x00000008ff117e24 */ /* 0x000fe2000f8e00ff */
[----:B------:R-:W-:-:S06]  /*1f90*/  UMOV UR8, 0x1 ;  /* 0x0000000100087882 */ /* 0x000fcc0000000000 */
.L_x_17:
[----:B------:R-:W-:-:S06]  /*1fa0*/  UISETP.GE.AND UP0, UPT, UR14, 0x1, UPT ;  /* 0x000000010e00788c */ /* 0x000fcc000bf06270 */
[----:B------:R-:W-:-:S13]  /*1fb0*/  PLOP3.LUT P0, PT, PT, PT, UP0, 0x80, 0x0 ;  /* 0x000000000000781c */ /* 0x000fda0003f0f008 */
[----:B------:R-:W-:Y:S05]  /*1fc0*/  @!P0 BRA `(.L_x_23) ;  /* 0x0000000400648947 */ /* 0x000fea0003800000 */
[----:B01----:R-:W-:Y:S01]  /*1fd0*/  IMAD.U32 R14, RZ, RZ, UR14 ;  /* 0x0000000eff0e7e24 */ /* 0x003fe2000f8e00ff */
[----:B------:R-:W-:Y:S01]  /*1fe0*/  UMOV UR22, UR5 ;  /* 0x0000000500167c82 */ /* 0x000fe20008000000 */
[----:B------:R-:W-:-:S05]  /*1ff0*/  ULDC UR26, c[0x0][0x50c] ;  /* 0x00014300001a7ab9 */ /* 0x000fca0000000800 */
.L_x_31:
[----:B------:R-:W-:-:S13]  /*2000*/  ISETP.NE.AND P1, PT, R86, 0x3, PT ;  /* 0x000000035600780c */ /* 0x000fda0003f25270 */
[----:B01----:R-:W-:Y:S05]  /*2010*/  @!P1 BRA `(.L_x_24) ;  /* 0x0000000000049947 */ /* 0x003fea0003800000 */
[----:B------:R-:W-:Y:S01]  /*2020*/  BPT.TRAP 0x1 ;  /* 0x000000040000795c */ /* 0x000fe20000300000 */
.L_x_24:
[----:B------:R-:W-:Y:S01]  /*2030*/  ULEA UR9, UR19, UR12, 0x3 ;  /* 0x0000000c13097291 */ /* 0x000fe2000f8e183f */
[----:B------:R-:W-:-:S08]  /*2040*/  SHF.L.U32 R15, R17, 0x1f, RZ ;  /* 0x0000001f110f7819 */ /* 0x000fd000000006ff */
[----:B------:R0:W1:Y:S01]  /*2050*/  SYNCS.PHASECHK.TRANS64.TRYWAIT P0, [UR9], R15 ;  /* 0x0000000fff0075a7 */ /* 0x0000620008000149 */
[----:B------:R-:W-:Y:S05]  /*2060*/  @!P1 BRA `(.L_x_25) ;  /* 0x0000000000049947 */ /* 0x000fea0003800000 */
[----:B------:R-:W-:Y:S01]  /*2070*/  BPT.TRAP 0x1 ;  /* 0x000000040000795c */ /* 0x000fe20000300000 */
.L_x_25:
[----:B-1----:R-:W-:Y:S05]  /*2080*/  @P0 BRA `(.L_x_26) ;  /* 0x0000000000080947 */ /* 0x002fea0003800000 */
[----:B------:R-:W1:Y:S02]  /*2090*/  SYNCS.PHASECHK.TRANS64.TRYWAIT P0, [UR9], R15 ;  /* 0x0000000fff0075a7 */ /* 0x000e640008000149 */
[----:B-1----:R-:W-:Y:S05]  /*20a0*/  @!P0 BRA `(.L_x_27) ;  /* 0x00000054003c8947 */ /* 0x002fea0003800000 */
.L_x_26:
[----:B------:R-:W-:Y:S01]  /*20b0*/  UISETP.NE.AND UP0, UPT, UR7, URZ, UPT ;  /* 0x0000003f0700728c */ /* 0x000fe2000bf05270 */
[----:B------:R-:W-:Y:S01]  /*20c0*/  WARPGROUP.ARRIVE ;  /* 0x00000000000079c5 */ /* 0x000fe20000000000 */
[----:B------:R-:W-:Y:S02]  /*20d0*/  ULEA UR10, UR19, UR17, 0x8 ;  /* 0x00000011130a7291 */ /* 0x000fe4000f8e403f */
[----:B------:R-:W-:Y:S01]  /*20e0*/  USEL UR8, UR8, URZ, !UP0 ;  /* 0x0000003f08087287 */ /* 0x000fe2000c000000 */
[----:B------:R-:W-:Y:S01]  /*20f0*/  UMOV UR9, 0x80000020 ;  /* 0x8000002000097882 */ /* 0x000fe20000000000 */
[----:B------:R-:W-:Y:S02]  /*2100*/  UMOV UR11, 0x80000020 ;  /* 0x80000020000b7882 */ /* 0x000fe40000000000 */
[----:B------:R-:W-:Y:S02]  /*2110*/  UISETP.NE.U32.AND UP0, UPT, UR8, URZ, UPT ;  /* 0x0000003f0800728c */ /* 0x000fe4000bf05070 */
[----:B------:R-:W-:-:S02]  /*2120*/  ULEA UR8, UR19, UR18, 0x8 ;  /* 0x0000001213087291 */ /* 0x000fc4000f8e403f */
[----:B------:R-:W-:-:S07]  /*2130*/  UIADD3 UR6, UR6, 0x2, URZ ;  /* 0x0000000206067890 */ /* 0x000fce000fffe03f */
[----:B------:R-:W-:Y:S01]  /*2140*/  QGMMA.64x64x32.F32.E5M2.E5M2 R24, gdesc[UR8], R24, UP0 ;  /* 0x00e00000081879f3 */ /* 0x000fe2000bf03818 */
[----:B------:R-:W-:Y:S02]  /*2150*/  UIADD3 UR8, UR8, 0x2, URZ ;  /* 0x0000000208087890 */ /* 0x000fe4000fffe03f */
[----:B------:R-:W-:Y:S01]  /*2160*/  UIADD3 UR10, UR10, 0x2, URZ ;  /* 0x000000020a0a7890 */ /* 0x000fe2000fffe03f */
[----:B------:R-:W-:Y:S01]  /*2170*/  UMOV UR9, 0x80000020 ;  /* 0x8000002000097882 */ /* 0x000fe20000000000 */
[----:B------:R-:W-:Y:S01]  /*2180*/  UMOV UR11, 0x80000020 ;  /* 0x80000020000b7882 */ /* 0x000fe20000000000 */
[----:B------:R-:W-:-:S04]  /*2190*/  UISETP.NE.AND UP0, UPT, UR6, UR26, UPT ;  /* 0x0000001a0600728c */ /* 0x000fc8000bf05270 */
[----:B------:R-:W-:-:S06]  /*21a0*/  USEL UR7, URZ, 0x1, UP0 ;  /* 0x000000013f077887 */ /* 0x000fcc0008000000 */
[----:B------:R-:W-:Y:S01]  /*21b0*/  ISETP.NE.AND P0, PT, RZ, UR7, PT ;  /* 0x00000007ff007c0c */ /* 0x000fe2000bf05270 */
[----:B------:R-:W-:Y:S03]  /*21c0*/  QGMMA.64x64x32.F32.E5M2.E5M2 R24, gdesc[UR8], R24, gsb0 ;  /* 0x00e00000081879f3 */ /* 0x000fe60008003818 */
[----:B------:R-:W-:-:S09]  /*21d0*/  WARPGROUP.DEPBAR.LE gsb0, 0x1 ;  /* 0x00008000000079c5 */ /* 0x000fd20000010100 */
[----:B------:R-:W-:Y:S05]  /*21e0*/  @!P0 BRA `(.L_x_28) ;  /* 0x0000000000888947 */ /* 0x000fea0003800000 */
[----:B------:R-:W-:Y:S02]  /*21f0*/  WARPGROUP.DEPBAR.LE gsb0, 0x0 ;  /* 0x00008000000079c5 */ /* 0x000fe40000010000 */
[----:B------:R-:W-:-:S01]  /*2200*/  FADD R85, R24, R85 ;  /* 0x0000005518557221 */ /* 0x000fc20000000000 */
[----:B------:R-:W-:Y:S01]  /*2210*/  FADD R84, R25, R84 ;  /* 0x0000005419547221 */ /* 0x000fe20000000000 */
        /* <DEDUP_REMOVED lines=30> */
[----:B------:R-:W-:-:S06]  /*2400*/  UMOV UR6, URZ ;  /* 0x0000003f00067c82 */ /* 0x000fcc0008000000 */
.L_x_28:
[----:B------:R-:W-:Y:S05]  /*2410*/  @!P1 BRA `(.L_x_29) ;  /* 0x0000000000049947 */ /* 0x000fea0003800000 */
[----:B------:R-:W-:Y:S01]  /*2420*/  BPT.TRAP 0x1 ;  /* 0x000000040000795c */ /* 0x000fe20000300000 */
.L_x_29:
[----:B------:R-:W-:Y:S01]  /*2430*/  ULEA UR8, UR22, UR12, 0x3 ;  /* 0x0000000c16087291 */ /* 0x000fe2000f8e183f */
[----:B------:R-:W-:-:S03]  /*2440*/  ISETP.GT.U32.AND P0, PT, R7, 0x1, PT ;  /* 0x000000010700780c */ /* 0x000fc60003f04070 */
[----:B------:R-:W-:-:S04]  /*2450*/  UIADD3 UR8, UR8, 0xe0, URZ ;  /* 0x000000e008087890 */ /* 0x000fc8000fffe03f */
[----:B------:R-:W-:-:S09]  /*2460*/  UPRMT UR8, URZ, 0x654, UR8 ;  /* 0x000006543f087896 */ /* 0x000fd20008000008 */
[----:B------:R-:W-:Y:S01]  /*2470*/  SYNCS.ARRIVE.TRANS64.RED.A1T0 RZ, [UR8], RZ ;  /* 0x000000ffffff79a7 */ /* 0x000fe20008100408 */
[----:B------:R-:W-:Y:S05]  /*2480*/  @P0 BRA `(.L_x_30) ;  /* 0x0000000000040947 */ /* 0x000fea0003800000 */
[----:B------:R-:W-:Y:S01]  /*2490*/  BPT.TRAP 0x1 ;  /* 0x000000040000795c */ /* 0x000fe20000300000 */
.L_x_30:
[----:B------:R-:W-:Y:S01]  /*24a0*/  UIADD3 UR19, UR19, 0x1, URZ ;  /* 0x0000000113137890 */ /* 0x000fe2000fffe03f */
[C---:B------:R-:W-:Y:S01]  /*24b0*/  ISETP.GT.AND P0, PT, R14.reuse, 0x1, PT ;  /* 0x000000010e00780c */ /* 0x040fe20003f04270 */
[----:B------:R-:W-:Y:S01]  /*24c0*/  UIADD3 UR22, UR22, 0x1, URZ ;  /* 0x0000000116167890 */ /* 0x000fe2000fffe03f */
[----:B------:R-:W-:Y:S01]  /*24d0*/  VIADD R14, R14, 0xffffffff ;  /* 0xffffffff0e0e7836 */ /* 0x000fe20000000000 */
[----:B------:R-:W-:Y:S02]  /*24e0*/  UISETP.NE.AND UP0, UPT, UR19, 0x1c, UPT ;  /* 0x0000001c1300788c */ /* 0x000fe4000bf05270 */
[----:B------:R-:W-:Y:S02]  /*24f0*/  UISETP.NE.AND UP1, UPT, UR22, 0x1c, UPT ;  /* 0x0000001c1600788c */ /* 0x000fe4000bf25270 */
[----:B------:R-:W-:Y:S02]  /*2500*/  USEL UR8, URZ, 0x1, UP0 ;  /* 0x000000013f087887 */ /* 0x000fe40008000000 */
[----:B------:R-:W-:-:S02]  /*2510*/  USEL UR19, UR19, URZ, UP0 ;  /* 0x0000003f13137287 */ /* 0x000fc40008000000 */
[----:B------:R-:W-:Y:S02]  /*2520*/  USEL UR22, UR22, URZ, UP1 ;  /* 0x0000003f16167287 */ /* 0x000fe40008800000 */
[----:B------:R-:W-:Y:S01]  /*2530*/  LOP3.LUT R17, R17, UR8, RZ, 0x3c, !PT ;  /* 0x0000000811117c12 */ /* 0x000fe2000f8e3cff */
[----:B------:R-:W-:Y:S01]  /*2540*/  UMOV UR8, 0x1 ;  /* 0x0000000100087882 */ /* 0x000fe20000000000 */
[----:B------:R-:W-:Y:S08]  /*2550*/  @P0 BRA `(.L_x_31) ;  /* 0xfffffff800a80947 */ /* 0x000ff0000383ffff */
.L_x_23:
[----:B------:R-:W-:Y:S01]  /*2560*/  UISETP.NE.AND UP0, UPT, UR6, URZ, UPT ;  /* 0x0000003f0600728c */ /* 0x000fe2000bf05270 */
[----:B01----:R-:W0:Y:S01]  /*2570*/  LDC R14, c[0x0][0x28c] ;  /* 0x0000a300ff0e7b82 */ /* 0x003e220000000800 */
[----:B------:R-:W-:Y:S02]  /*2580*/  IMAD.U32 R15, RZ, RZ, UR25 ;  /* 0x00000019ff0f7e24 */ /* 0x000fe4000f8e00ff */
[----:B------:R-:W-:-:S06]  /*2590*/  USEL UR6, URZ, 0x1, !UP0 ;  /* 0x000000013f067887 */ /* 0x000fcc000c000000 */
[----:B------:R-:W-:-:S13]  /*25a0*/  ISETP.NE.AND P0, PT, RZ, UR6, PT ;  /* 0x00000006ff007c0c */ /* 0x000fda000bf05270 */
[----:B------:R-:W-:Y:S05]  /*25b0*/  @!P0 BRA `(.L_x_32) ;  /* 0x0000000000848947 */ /* 0x000fea0003800000 */
[----:B------:R-:W-:Y:S02]  /*25c0*/  WARPGROUP.DEPBAR.LE gsb0, 0x0 ;  /* 0x00008000000079c5 */ /* 0x000fe40000010000 */
[----:B------:R-:W-:Y:S01]  /*25d0*/  FADD R85, R24, R85 ;  /* 0x0000005518557221 */ /* 0x000fe20000000000 */
        /* <DEDUP_REMOVED lines=30> */
[----:B------:R-:W-:-:S07]  /*27c0*/  FADD R22, R22, R55 ;  /* 0x0000003716167221 */ /* 0x000fce0000000000 */
.L_x_32:
[----:B0-----:R-:W-:Y:S01]  /*27d0*/  ISETP.GE.AND P0, PT, R14, 0x1, PT ;  /* 0x000000010e00780c */ /* 0x001fe20003f06270 */
[----:B------:R0:W-:Y:S01]  /*27e0*/  SYNCS.ARRIVE.TRANS64.A1T0 RZ, [R15+UR24], RZ ;  /* 0x000000ff0fff79a7 */ /* 0x0001e20008100018 */
[----:B------:R-:W-:-:S11]  /*27f0*/  WARPGROUP.DEPBAR.LE gsb0, 0x0 ;  /* 0x00008000000079c5 */ /* 0x000fd60000010000 */
[----:B------:R-:W-:Y:S05]  /*2800*/  @!P0 BRA `(.L_x_33) ;  /* 0x0000000000388947 */ /* 0x000fea0003800000 */
[----:B------:R-:W-:-:S13]  /*2810*/  ISETP.NE.AND P0, PT, R86, 0x3, PT ;  /* 0x000000035600780c */ /* 0x000fda0003f05270 */
[----:B------:R-:W-:Y:S05]  /*2820*/  @!P0 BRA `(.L_x_34) ;  /* 0x0000000000048947 */ /* 0x000fea0003800000 */
[----:B------:R-:W-:Y:S01]  /*2830*/  BPT.TRAP 0x1 ;  /* 0x000000040000795c */ /* 0x000fe20000300000 */
.L_x_34:
[----:B------:R-:W-:Y:S01]  /*2840*/  UIADD3 UR8, UR14, UR5, URZ ;  /* 0x000000050e087290 */ /* 0x000fe2000fffe03f */
[----:B------:R-:W-:-:S03]  /*2850*/  ISETP.GT.U32.AND P0, PT, R7, 0x1, PT ;  /* 0x000000010700780c */ /* 0x000fc60003f04070 */
[----:B------:R-:W-:-:S04]  /*2860*/  USHF.R.U32.HI UR6, URZ, 0x2, UR8 ;  /* 0x000000023f067899 */ /* 0x000fc80008011608 */
[----:B------:R-:W-:-:S04]  /*2870*/  UIMAD.WIDE.U32 UR6, UR6, 0x24924925, URZ ;  /* 0x24924925060678a5 */ /* 0x000fc8000f8e003f */
[----:B------:R-:W-:-:S04]  /*2880*/  UIMAD UR6, UR7, -0x1c, UR8 ;  /* 0xffffffe4070678a4 */ /* 0x000fc8000f8e0208 */
[----:B------:R-:W-:-:S04]  /*2890*/  ULEA UR6, UR6, UR12, 0x3 ;  /* 0x0000000c06067291 */ /* 0x000fc8000f8e183f */
[----:B------:R-:W-:-:S04]  /*28a0*/  UIADD3 UR6, UR6, 0xe0, URZ ;  /* 0x000000e006067890 */ /* 0x000fc8000fffe03f */
[----:B------:R-:W-:-:S09]  /*28b0*/  UPRMT UR6, URZ, 0x654, UR6 ;  /* 0x000006543f067896 */ /* 0x000fd20008000006 */
[----:B------:R-:W-:Y:S01]  /*28c0*/  SYNCS.ARRIVE.TRANS64.RED.A1T0 RZ, [UR6], RZ ;  /* 0x000000ffffff79a7 */ /* 0x000fe20008100406 */
[----:B------:R-:W-:Y:S05]  /*28d0*/  @P0 BRA `(.L_x_33) ;  /* 0x0000000000040947 */ /* 0x000fea0003800000 */
[----:B------:R-:W-:Y:S01]  /*28e0*/  BPT.TRAP 0x1 ;  /* 0x000000040000795c */ /* 0x000fe20000300000 */
.L_x_33:
[----:B------:R-:W-:Y:S01]  /*28f0*/  SHF.L.U32 R14, R87, 0x1f, RZ ;  /* 0x0000001f570e7819 */ /* 0x000fe200000006ff */
[----:B------:R-:W-:Y:S01]  /*2900*/  UIADD3 UR5, UR23, UR5, URZ ;  /* 0x0000000517057290 */ /* 0x000fe2000fffe03f */
[----:B------:R-:W1:Y:S01]  /*2910*/  LDC R29, c[0x0][0x288] ;  /* 0x0000a200ff1d7b82 */ /* 0x000e620000000800 */
[----:B------:R-:W-:Y:S01]  /*2920*/  UISETP.GE.U32.AND UP1, UPT, UR23, 0x1c, UPT ;  /* 0x0000001c1700788c */ /* 0x000fe2000bf26070 */
[----:B------:R-:W-:Y:S01]  /*2930*/  IMAD.SHL.U32 R20, R18, 0x2, RZ ;  /* 0x0000000212147824 */ /* 0x000fe200078e00ff */
[----:B------:R-:W-:Y:S02]  /*2940*/  UISETP.GT.U32.AND UP0, UPT, UR5, 0x1b, UPT ;  /* 0x0000001b0500788c */ /* 0x000fe4000bf04070 */
[----:B------:R-:W-:Y:S02]  /*2950*/  USHF.R.U32.HI UR6, URZ, 0x2, UR5 ;  /* 0x000000023f067899 */ /* 0x000fe40008011605 */
[----:B------:R-:W-:Y:S01]  /*2960*/  UISETP.LT.U32.AND UP0, UPT, UR23, 0x1c, UP0 ;  /* 0x0000001c1700788c */ /* 0x000fe20008701070 */
[----:B------:R-:W2:Y:S01]  /*2970*/  SYNCS.PHASECHK.TRANS64.TRYWAIT P0, [UR15+0x8], R14 ;  /* 0x0000080eff0075a7 */ /* 0x000ea2000800014f */
[----:B------:R-:W-:Y:S01]  /*2980*/  UIMAD.WIDE.U32 UR6, UR6, 0x24924925, URZ ;  /* 0x24924925060678a5 */ /* 0x000fe2000f8e003f */
[----:B------:R-:W-:Y:S01]  /*2990*/  SHF.R.S32.HI R21, RZ, 0x1f, R20 ;  /* 0x0000001fff157819 */ /* 0x000fe20000011414 */
[----:B------:R-:W-:-:S02]  /*29a0*/  USEL UR8, URZ, 0x1, !UP0 ;  /* 0x000000013f087887 */ /* 0x000fc4000c000000 */
[----:B------:R-:W-:Y:S02]  /*29b0*/  UIMAD UR5, UR7, -0x1c, UR5 ;  /* 0xffffffe4070578a4 */ /* 0x000fe4000f8e0205 */
[----:B------:R-:W-:-:S04]  /*29c0*/  ULOP3.LUT UR4, UR4, UR8, URZ, 0x3c, !UPT ;  /* 0x0000000804047292 */ /* 0x000fc8000f8e3c3f */
[----:B------:R-:W-:Y:S01]  /*29d0*/  @UP1 ULOP3.LUT UR4, UR4, 0x1, UR7, 0x78, !UPT ;  /* 0x0000000104041892 */ /* 0x000fe2000f8e7807 */
[----:B-12---:R-:W-:Y:S11]  /*29e0*/  @!P0 BRA `(.L_x_35) ;  /* 0x0000004c00048947 */ /* 0x006ff60003800000 */
.L_x_153:
[----:B------:R-:W-:Y:S01]  /*29f0*/  IMAD.SHL.U32 R31, R4, 0x40, RZ ;  /* 0x00000040041f7824 */ /* 0x000fe200078e00ff */
[----:B------:R-:W-:Y:S01]  /*2a00*/  ULDC UR8, c[0x0][0x284] ;  /* 0x0000a10000087ab9 */ /* 0x000fe20000000800 */
[----:B------:R-:W-:Y:S01]  /*2a10*/  IMAD.SHL.U32 R4, R6, 0x40, RZ ;  /* 0x0000004006047824 */ /* 0x000fe200078e00ff */
[----:B------:R-:W-:Y:S01]  /*2a20*/  SHF.R.S32.HI R30, RZ, 0x1f, R5 ;  /* 0x0000001fff1e7819 */ /* 0x000fe20000011405 */
[----:B------:R-:W-:Y:S01]  /*2a30*/  ULDC.64 UR6, c[0x0][0x5d0] ;  /* 0x0001740000067ab9 */ /* 0x000fe20000000a00 */
[----:B------:R-:W-:Y:S01]  /*2a40*/  SHF.R.S32.HI R28, RZ, 0x1f, R31 ;  /* 0x0000001fff1c7819 */ /* 0x000fe2000001141f */
[----:B0-----:R-:W-:Y:S01]  /*2a50*/  IMAD.WIDE.U32 R14, R5, UR6, R20 ;  /* 0x00000006050e7c25 */ /* 0x001fe2000f8e0014 */
[----:B------:R-:W-:-:S03]  /*2a60*/  ISETP.GE.AND P0, PT, R4, UR8, PT ;  /* 0x0000000804007c0c */ /* 0x000fc6000bf06270 */
[----:B------:R-:W-:Y:S01]  /*2a70*/  IMAD R16, R30, UR6, RZ ;  /* 0x000000061e107c24 */ /* 0x000fe2000f8e02ff */
[C---:B------:R-:W-:Y:S02]  /*2a80*/  ISETP.GE.OR P0, PT, R31.reuse, R29, P0 ;  /* 0x0000001d1f00720c */ /* 0x040fe40000706670 */
[----:B------:R-:W-:Y:S01]  /*2a90*/  IADD3 R14, P1, R31, R14, RZ ;  /* 0x0000000e1f0e7210 */ /* 0x000fe20007f3e0ff */
[----:B------:R-:W-:-:S05]  /*2aa0*/  IMAD R17, R5, UR7, R16 ;  /* 0x0000000705117c24 */ /* 0x000fca000f8e0210 */
[----:B------:R-:W-:-:S05]  /*2ab0*/  IADD3.X R15, R28, R15, R17, P1, !PT ;  /* 0x0000000f1c0f7210 */ /* 0x000fca0000ffe411 */
[----:B------:R-:W-:Y:S05]  /*2ac0*/  @P0 BRA `(.L_x_36) ;  /* 0x0000002400a80947 */ /* 0x000fea0003800000 */
[----:B------:R-:W0:Y:S01]  /*2ad0*/  LDC.64 R24, c[0x0][0x5c8] ;  /* 0x00017200ff187b82 */ /* 0x000e220000000a00 */
[----:B------:R-:W-:Y:S01]  /*2ae0*/  IMAD.WIDE R26, R6, 0x40, R10 ;  /* 0x00000040061a7825 */ /* 0x000fe200078e020a */
[----:B------:R-:W-:Y:S01]  /*2af0*/  ULDC.64 UR6, c[0x0][0x5c0] ;  /* 0x0001700000067ab9 */ /* 0x000fe20000000a00 */
[----:B------:R-:W-:Y:S02]  /*2b00*/  BSSY B0, `(.L_x_36) ;  /* 0x0000266000007945 */ /* 0x000fe40003800000 */
[-C--:B0-----:R-:W-:Y:S02]  /*2b10*/  IMAD R6, R27, R24.reuse, RZ ;  /* 0x000000181b067224 */ /* 0x081fe400078e02ff */
[----:B------:R-:W-:-:S04]  /*2b20*/  IMAD.WIDE.U32 R14, R26, R24, R14 ;  /* 0x000000181a0e7225 */ /* 0x000fc800078e000e */
[----:B------:R-:W-:Y:S01]  /*2b30*/  IMAD R17, R26, R25, R6 ;  /* 0x000000191a117224 */ /* 0x000fe200078e0206 */
[----:B------:R-:W-:Y:S02]  /*2b40*/  LEA R16, P0, R24, R14, 0x3 ;  /* 0x0000000e18107211 */ /* 0x000fe400078018ff */
[----:B------:R-:W-:Y:S01]  /*2b50*/  IADD3 R14, P1, R14, UR6, RZ ;  /* 0x000000060e0e7c10 */ /* 0x000fe2000ff3e0ff */
[----:B------:R-:W-:Y:S01]  /*2b60*/  IMAD.IADD R17, R15, 0x1, R17 ;  /* 0x000000010f117824 */ /* 0x000fe200078e0211 */
[----:B------:R-:W-:-:S04]  /*2b70*/  IADD3 R16, P2, R16, UR6, RZ ;  /* 0x0000000610107c10 */ /* 0x000fc8000ff5e0ff */
[----:B------:R-:W-:Y:S01]  /*2b80*/  LEA.HI.X R6, R24, R17, R25, 0x3, P0 ;  /* 0x0000001118067211 */ /* 0x000fe200000f1c19 */
[----:B------:R-:W-:Y:S01]  /*2b90*/  IMAD R24, R18, -0x2, R29 ;  /* 0xfffffffe12187824 */ /* 0x000fe200078e021d */
[----:B-----5:R-:W-:Y:S02]  /*2ba0*/  FSETP.NEU.AND P0, PT, R13, RZ, PT ;  /* 0x000000ff0d00720b */ /* 0x020fe40003f0d000 */
[----:B------:R-:W-:Y:S01]  /*2bb0*/  IADD3.X R15, R17, UR7, RZ, P1, !PT ;  /* 0x00000007110f7c10 */ /* 0x000fe20008ffe4ff */
[----:B------:R-:W-:Y:S01]  /*2bc0*/  IMAD.IADD R24, R24, 0x1, -R31 ;  /* 0x0000000118187824 */ /* 0x000fe200078e0a1f */
[----:B------:R-:W-:Y:S01]  /*2bd0*/  IADD3.X R17, R6, UR7, RZ, P2, !PT ;  /* 0x0000000706117c10 */ /* 0x000fe200097fe4ff */
[----:B------:R-:W-:-:S08]  /*2be0*/  IMAD.IADD R6, R19, 0x1, -R4 ;  /* 0x0000000113067824 */ /* 0x000fd000078e0a04 */
[----:B------:R-:W-:Y:S05]  /*2bf0*/  @!P0 BRA `(.L_x_37) ;  /* 0x0000001c00188947 */ /* 0x000fea0003800000 */
[----:B------:R-:W-:Y:S01]  /*2c00*/  ULDC.64 UR6, c[0x0][0x5b8] ;  /* 0x00016e0000067ab9 */ /* 0x000fe20000000a00 */
[----:B------:R-:W-:Y:S01]  /*2c10*/  ULDC.64 UR8, c[0x0][0x5a8] ;  /* 0x00016a0000087ab9 */ /* 0x000fe20000000a00 */
[----:B------:R-:W-:Y:S01]  /*2c20*/  IMAD.WIDE.U32 R20, R5, UR6, R20 ;  /* 0x0000000605147c25 */ /* 0x000fe2000f8e0014 */
[----:B------:R-:W-:Y:S03]  /*2c30*/  BSSY B1, `(.L_x_38) ;  /* 0x0000010000017945 */ /* 0x000fe60003800000 */
[----:B------:R-:W-:Y:S01]  /*2c40*/  IMAD R4, R30, UR6, RZ ;  /* 0x000000061e047c24 */ /* 0x000fe2000f8e02ff */
[----:B------:R-:W-:-:S03]  /*2c50*/  IADD3 R20, P0, R31, R20, RZ ;  /* 0x000000141f147210 */ /* 0x000fc60007f1e0ff */
[----:B------:R-:W-:Y:S01]  /*2c60*/  IMAD R5, R5, UR7, R4 ;  /* 0x0000000705057c24 */ /* 0x000fe2000f8e0204 */
[----:B------:R-:W-:Y:S02]  /*2c70*/  ULDC.64 UR6, c[0x0][0x5b0] ;  /* 0x00016c0000067ab9 */ /* 0x000fe40000000a00 */
[----:B------:R-:W-:Y:S02]  /*2c80*/  IMAD R25, R27, UR6, RZ ;  /* 0x000000061b197c24 */ /* 0x000fe4000f8e02ff */
[----:B------:R-:W-:Y:S02]  /*2c90*/  IADD3.X R21, R28, R21, R5, P0, !PT ;  /* 0x000000151c157210 */ /* 0x000fe400007fe405 */
[----:B------:R-:W-:Y:S01]  /*2ca0*/  ISETP.GE.AND P0, PT, R24, 0x1, PT ;  /* 0x000000011800780c */ /* 0x000fe20003f06270 */
[C---:B------:R-:W-:Y:S02]  /*2cb0*/  IMAD R25, R26.reuse, UR7, R25 ;  /* 0x000000071a197c24 */ /* 0x040fe4000f8e0219 */
[----:B------:R-:W-:Y:S01]  /*2cc0*/  IMAD.WIDE.U32 R4, R26, UR6, R20 ;  /* 0x000000061a047c25 */ /* 0x000fe2000f8e0014 */
[----:B------:R-:W-:-:S02]  /*2cd0*/  ISETP.LT.OR P3, PT, R6, 0x1, !P0 ;  /* 0x000000010600780c */ /* 0x000fc40004761670 */
[----:B------:R-:W-:-:S04]  /*2ce0*/  IADD3 R4, P1, R4, UR8, RZ ;  /* 0x0000000804047c10 */ /* 0x000fc8000ff3e0ff */
[--C-:B------:R-:W-:Y:S02]  /*2cf0*/  IADD3.X R5, R5, UR9, R25.reuse, P1, !PT ;  /* 0x0000000905057c10 */ /* 0x100fe40008ffe419 */
[----:B------:R-:W-:-:S05]  /*2d00*/  PRMT R25, RZ, 0x7610, R25 ;  /* 0x00007610ff197816 */ /* 0x000fca0000000019 */
[----:B------:R-:W-:Y:S05]  /*2d10*/  @P3 BRA `(.L_x_39) ;  /* 0x0000000000043947 */ /* 0x000fea0003800000 */
[----:B------:R0:W5:Y:S02]  /*2d20*/  LDG.E.U8 R25, desc[UR20][R4.64] ;  /* 0x0000001404197981 */ /* 0x000164000c1e1100 */
.L_x_39:
[----:B------:R-:W-:Y:S05]  /*2d30*/  BSYNC B1 ;  /* 0x0000000000017941 */ /* 0x000fea0003800000 */
.L_x_38:
[----:B-----5:R-:W-:Y:S01]  /*2d40*/  LOP3.LUT R25, R25, 0xff, RZ, 0xc0, !PT ;  /* 0x000000ff19197812 */ /* 0x020fe200078ec0ff */
[----:B------:R-:W-:Y:S01]  /*2d50*/  BSSY B1, `(.L_x_40) ;  /* 0x000000c000017945 */ /* 0x000fe20003800000 */
[----:B------:R-:W-:Y:S02]  /*2d60*/  ISETP.GE.AND P1, PT, R24, 0x2, PT ;  /* 0x000000021800780c */ /* 0x000fe40003f26270 */
[----:B------:R-:W-:Y:S02]  /*2d70*/  F2FP.F16.E5M2.UNPACK_B R25, R25 ;  /* 0x00000019ff19723e */ /* 0x000fe400020004ff */
[----:B------:R-:W-:-:S03]  /*2d80*/  ISETP.LT.OR P2, PT, R6, 0x1, !P1 ;  /* 0x000000010600780c */ /* 0x000fc60004f41670 */
[----:B------:R-:W-:Y:S01]  /*2d90*/  HADD2.F32 R28, -RZ, R25.H0_H0 ;  /* 0x20000019ff1c7230 */ /* 0x000fe20000004100 */
[----:B------:R-:W-:-:S04]  /*2da0*/  PRMT R25, RZ, 0x7610, R25 ;  /* 0x00007610ff197816 */ /* 0x000fc80000000019 */
[----:B------:R-:W-:-:S04]  /*2db0*/  FMUL R28, R28, R13 ;  /* 0x0000000d1c1c7220 */ /* 0x000fc80000400000 */
[----:B------:R-:W-:-:S05]  /*2dc0*/  FFMA R28, R85, R12, R28 ;  /* 0x0000000c551c7223 */ /* 0x000fca000000001c */
[----:B------:R-:W-:-:S05]  /*2dd0*/  F2FP.SATFINITE.E5M2.F32.PACK_AB_MERGE_C R29, RZ, R28, RZ ;  /* 0x0000001cff1d723e */ /* 0x000fca00048060ff */
[----:B------:R1:W-:Y:S01]  /*2de0*/  @!P3 STG.E.U8 desc[UR20][R14.64], R29 ;  /* 0x0000001d0e00b986 */ /* 0x0003e2000c101114 */
[----:B------:R-:W-:Y:S05]  /*2df0*/  @P2 BRA `(.L_x_41) ;  /* 0x0000000000042947 */ /* 0x000fea0003800000 */
[----:B------:R2:W5:Y:S02]  /*2e00*/  LDG.E.U8 R25, desc[UR20][R4.64+0x1] ;  /* 0x0000011404197981 */ /* 0x000564000c1e1100 */
.L_x_41:
[----:B------:R-:W-:Y:S05]  /*2e10*/  BSYNC B1 ;  /* 0x0000000000017941 */ /* 0x000fea0003800000 */
.L_x_40:
[----:B-----5:R-:W-:Y:S01]  /*2e20*/  LOP3.LUT R25, R25, 0xff, RZ, 0xc0, !PT ;  /* 0x000000ff19197812 */ /* 0x020fe200078ec0ff */
[----:B------:R-:W-:Y:S01]  /*2e30*/  BSSY B1, `(.L_x_42) ;  /* 0x0000012000017945 */ /* 0x000fe20003800000 */
[----:B-1----:R-:W-:Y:S02]  /*2e40*/  IADD3 R29, P3, R26, 0x8, RZ ;  /* 0x000000081a1d7810 */ /* 0x002fe40007f7e0ff */
[----:B------:R-:W-:Y:S02]  /*2e50*/  F2FP.F16.E5M2.UNPACK_B R25, R25 ;  /* 0x00000019ff19723e */ /* 0x000fe400020004ff */
[----:B------:R-:W-:Y:S01]  /*2e60*/  ISETP.LT.OR P0, PT, R6, 0x9, !P0 ;  /* 0x000000090600780c */ /* 0x000fe20004701670 */
[----:B------:R-:W-:Y:S02]  /*2e70*/  IMAD.X R27, RZ, RZ, R27, P3 ;  /* 0x000000ffff1b7224 */ /* 0x000fe400018e061b */
[----:B------:R-:W-:Y:S02]  /*2e80*/  HADD2.F32 R26, -RZ, R25.H0_H0 ;  /* 0x20000019ff1a7230 */ /* 0x000fe40000004100 */
[----:B------:R-:W-:-:S04]  /*2e90*/  IMAD.WIDE.U32 R20, R29, UR6, R20 ;  /* 0x000000061d147c25 */ /* 0x000fc8000f8e0014 */
[----:B------:R-:W-:Y:S01]  /*2ea0*/  FMUL R25, R26, R13 ;  /* 0x0000000d1a197220 */ /* 0x000fe20000400000 */
[----:B------:R-:W-:Y:S01]  /*2eb0*/  IMAD R26, R27, UR6, RZ ;  /* 0x000000061b1a7c24 */ /* 0x000fe2000f8e02ff */
[----:B------:R-:W-:Y:S02]  /*2ec0*/  IADD3 R20, P3, R20, UR8, RZ ;  /* 0x0000000814147c10 */ /* 0x000fe4000ff7e0ff */
[----:B------:R-:W-:Y:S01]  /*2ed0*/  FFMA R25, R84, R12, R25 ;  /* 0x0000000c54197223 */ /* 0x000fe20000000019 */
[----:B------:R-:W-:-:S04]  /*2ee0*/  IMAD R29, R29, UR7, R26 ;  /* 0x000000071d1d7c24 */ /* 0x000fc8000f8e021a */
[----:B------:R-:W-:Y:S02]  /*2ef0*/  F2FP.SATFINITE.E5M2.F32.PACK_AB_MERGE_C R27, RZ, R25, RZ ;  /* 0x00000019ff1b723e */ /* 0x000fe400048060ff */
[----:B------:R-:W-:Y:S02]  /*2f00*/  IADD3.X R21, R21, UR9, R29, P3, !PT ;  /* 0x0000000915157c10 */ /* 0x000fe40009ffe41d */
[----:B------:R-:W-:Y:S01]  /*2f10*/  PRMT R25, RZ, 0x7610, R25 ;  /* 0x00007610ff197816 */ /* 0x000fe20000000019 */
[----:B------:R1:W-:Y:S01]  /*2f20*/  @!P2 STG.E.U8 desc[UR20][R14.64+0x1], R27 ;  /* 0x0000011b0e00a986 */ /* 0x0003e2000c101114 */
[----:B------:R-:W-:Y:S05]  /*2f30*/  @P0 BRA `(.L_x_43) ;  /* 0x0000000000040947 */ /* 0x000fea0003800000 */
[----:B------:R3:W5:Y:S02]  /*2f40*/  LDG.E.U8 R25, desc[UR20][R20.64] ;  /* 0x0000001414197981 */ /* 0x000764000c1e1100 */
.L_x_43:
[----:B------:R-:W-:Y:S05]  /*2f50*/  BSYNC B1 ;  /* 0x0000000000017941 */ /* 0x000fea0003800000 */
.L_x_42:
[----:B-----5:R-:W-:Y:S01]  /*2f60*/  LOP3.LUT R25, R25, 0xff, RZ, 0xc0, !PT ;  /* 0x000000ff19197812 */ /* 0x020fe200078ec0ff */
[----:B------:R-:W-:Y:S01]  /*2f70*/  BSSY B1, `(.L_x_44) ;  /* 0x000000b000017945 */ /* 0x000fe20003800000 */
[----:B------:R-:W-:Y:S02]  /*2f80*/  ISETP.LT.OR P1, PT, R6, 0x9, !P1 ;  /* 0x000000090600780c */ /* 0x000fe40004f21670 */
[----:B------:R-:W-:-:S05]  /*2f90*/  F2FP.F16.E5M2.UNPACK_B R25, R25 ;  /* 0x00000019ff19723e */ /* 0x000fca00020004ff */
[----:B------:R-:W-:Y:S01]  /*2fa0*/  HADD2.F32 R26, -RZ, R25.H0_H0 ;  /* 0x20000019ff1a7230 */ /* 0x000fe20000004100 */
[----:B------:R-:W-:-:S04]  /*2fb0*/  PRMT R25, RZ, 0x7610, R25 ;  /* 0x00007610ff197816 */ /* 0x000fc80000000019 */
[----:B------:R-:W-:-:S04]  /*2fc0*/  FMUL R26, R26, R13 ;  /* 0x0000000d1a1a7220 */ /* 0x000fc80000400000 */
[----:B------:R-:W-:-:S05]  /*2fd0*/  FFMA R26, R83, R12, R26 ;  /* 0x0000000c531a7223 */ /* 0x000fca000000001a */
[----:B-1----:R-:W-:-:S05]  /*2fe0*/  F2FP.SATFINITE.E5M2.F32.PACK_AB_MERGE_C R27, RZ, R26, RZ ;  /* 0x0000001aff1b723e */ /* 0x002fca00048060ff */
[----:B------:R1:W-:Y:S01]  /*2ff0*/  @!P0 STG.E.U8 desc[UR20][R16.64], R27 ;  /* 0x0000001b10008986 */ /* 0x0003e2000c101114 */
[----:B------:R-:W-:Y:S05]  /*3000*/  @P1 BRA `(.L_x_45) ;  /* 0x0000000000041947 */ /* 0x000fea0003800000 */
[----:B------:R4:W5:Y:S02]  /*3010*/  LDG.E.U8 R25, desc[UR20][R20.64+0x1] ;  /* 0x0000011414197981 */ /* 0x000964000c1e1100 */
.L_x_45:
[----:B------:R-:W-:Y:S05]  /*3020*/  BSYNC B1 ;  /* 0x0000000000017941 */ /* 0x000fea0003800000 */
.L_x_44:
[----:B-----5:R-:W-:Y:S01]  /*3030*/  LOP3.LUT R25, R25, 0xff, RZ, 0xc0, !PT ;  /* 0x000000ff19197812 */ /* 0x020fe200078ec0ff */
[----:B------:R-:W-:Y:S01]  /*3040*/  BSSY B1, `(.L_x_46) ;  /* 0x000000c000017945 */ /* 0x000fe20003800000 */
[----:B------:R-:W-:Y:S02]  /*3050*/  ISETP.GE.AND P0, PT, R24, 0x9, PT ;  /* 0x000000091800780c */ /* 0x000fe40003f06270 */
[----:B------:R-:W-:Y:S02]  /*3060*/  F2FP.F16.E5M2.UNPACK_B R25, R25 ;  /* 0x00000019ff19723e */ /* 0x000fe400020004ff */
[----:B------:R-:W-:-:S03]  /*3070*/  ISETP.LT.OR P2, PT, R6, 0x1, !P0 ;  /* 0x000000010600780c */ /* 0x000fc60004741670 */
[----:B------:R-:W-:-:S05]  /*3080*/  HADD2.F32 R26, -RZ, R25.H0_H0 ;  /* 0x20000019ff1a7230 */ /* 0x000fca0000004100 */
[----:B------:R-:W-:-:S04]  /*3090*/  FMUL R25, R26, R13 ;  /* 0x0000000d1a197220 */ /* 0x000fc80000400000 */
[----:B------:R-:W-:-:S05]  /*30a0*/  FFMA R25, R82, R12, R25 ;  /* 0x0000000c52197223 */ /* 0x000fca0000000019 */
[----:B-1----:R-:W-:Y:S02]  /*30b0*/  F2FP.SATFINITE.E5M2.F32.PACK_AB_MERGE_C R27, RZ, R25, RZ ;  /* 0x00000019ff1b723e */ /* 0x002fe400048060ff */
[----:B------:R-:W-:-:S03]  /*30c0*/  PRMT R25, RZ, 0x7610, R25 ;  /* 0x00007610ff197816 */ /* 0x000fc60000000019 */
[----:B------:R1:W-:Y:S01]  /*30d0*/  @!P1 STG.E.U8 desc[UR20][R16.64+0x1], R27 ;  /* 0x0000011b10009986 */ /* 0x0003e2000c101114 */
[----:B------:R-:W-:Y:S05]  /*30e0*/  @P2 BRA `(.L_x_47) ;  /* 0x0000000000042947 */ /* 0x000fea0003800000 */
[----:B------:R0:W5:Y:S02]  /*30f0*/  LDG.E.U8 R25, desc[UR20][R4.64+0x8] ;  /* 0x0000081404197981 */ /* 0x000164000c1e1100 */
.L_x_47:
[----:B------:R-:W-:Y:S05]  /*3100*/  BSYNC B1 ;  /* 0x0000000000017941 */ /* 0x000fea0003800000 */
.L_x_46:
        /* <DEDUP_REMOVED lines=13> */
.L_x_49:
[----:B------:R-:W-:Y:S05]  /*31e0*/  BSYNC B1 ;  /* 0x0000000000017941 */ /* 0x000fea0003800000 */
.L_x_48:
[----:B-----5:R-:W-:Y:S01]  /*31f0*/  LOP3.LUT R25, R25, 0xff, RZ, 0xc0, !PT ;  /* 0x000000ff19197812 */ /* 0x020fe200078ec0ff */
[----:B------:R-:W-:Y:S01]  /*3200*/  BSSY B1, `(.L_x_50) ;  /* 0x000000b000017945 */ /* 0x000fe20003800000 */
[----:B------:R-:W-:Y:S02]  /*3210*/  ISETP.LT.OR P0, PT, R6, 0x9, !P0 ;  /* 0x000000090600780c */ /* 0x000fe40004701670 */
[----:B------:R-:W-:-:S05]  /*3220*/  F2FP.F16.E5M2.UNPACK_B R25, R25 ;  /* 0x00000019ff19723e */ /* 0x000fca00020004ff */
        /* <DEDUP_REMOVED lines=8> */
.L_x_51:
[----:B------:R-:W-:Y:S05]  /*32b0*/  BSYNC B1 ;  /* 0x0000000000017941 */ /* 0x000fea0003800000 */
.L_x_50:
        /* <DEDUP_REMOVED lines=12> */
.L_x_53:
[----:B------:R-:W-:Y:S05]  /*3380*/  BSYNC B1 ;  /* 0x0000000000017941 */ /* 0x000fea0003800000 */
.L_x_52:
        /* <DEDUP_REMOVED lines=13> */
.L_x_55:
[----:B------:R-:W-:Y:S05]  /*3460*/  BSYNC B1 ;  /* 0x0000000000017941 */ /* 0x000fea0003800000 */
.L_x_54:
        /* <DEDUP_REMOVED lines=13> */
.L_x_57:
[----:B------:R-:W-:Y:S05]  /*3540*/  BSYNC B1 ;  /* 0x0000000000017941 */ /* 0x000fea0003800000 */
.L_x_56:
        /* <DEDUP_REMOVED lines=12> */
.L_x_59:
[----:B------:R-:W-:Y:S05]  /*3610*/  BSYNC B1 ;  /* 0x0000000000017941 */ /* 0x000fea0003800000 */
.L_x_58:
        /* <DEDUP_REMOVED lines=12> */
.L_x_61:
[----:B------:R-:W-:Y:S05]  /*36e0*/  BSYNC B1 ;  /* 0x0000000000017941 */ /* 0x000fea0003800000 */
.L_x_60:
        /* <DEDUP_REMOVED lines=13> */
.L_x_63:
[----:B------:R-:W-:Y:S05]  /*37c0*/  BSYNC B1 ;  /* 0x0000000000017941 */ /* 0x000fea0003800000 */
.L_x_62:
        /* <DEDUP_REMOVED lines=13> */
.L_x_65:
[----:B------:R-:W-:Y:S05]  /*38a0*/  BSYNC B1 ;  /* 0x0000000000017941 */ /* 0x000fea0003800000 */
.L_x_64:
        /* <DEDUP_REMOVED lines=12> */
.L_x_67:
[----:B------:R-:W-:Y:S05]  /*3970*/  BSYNC B1 ;  /* 0x0000000000017941 */ /* 0x000fea0003800000 */
.L_x_66:
        /* <DEDUP_REMOVED lines=12> */
.L_x_69:
[----:B------:R-:W-:Y:S05]  /*3a40*/  BSYNC B1 ;  /* 0x0000000000017941 */ /* 0x000fea0003800000 */
.L_x_68:
        /* <DEDUP_REMOVED lines=13> */
.L_x_71:
[----:B------:R-:W-:Y:S05]  /*3b20*/  BSYNC B1 ;  /* 0x0000000000017941 */ /* 0x000fea0003800000 */
.L_x_70:
        /* <DEDUP_REMOVED lines=13> */
.L_x_73:
[----:B------:R-:W-:Y:S05]  /*3c00*/  BSYNC B1 ;  /* 0x0000000000017941 */ /* 0x000fea0003800000 */
.L_x_72:
        /* <DEDUP_REMOVED lines=12> */
.L_x_75:
[----:B------:R-:W-:Y:S05]  /*3cd0*/  BSYNC B1 ;  /* 0x0000000000017941 */ /* 0x000fea0003800000 */
.L_x_74:
        /* <DEDUP_REMOVED lines=12> */
.L_x_77:
[----:B------:R-:W-:Y:S05]  /*3da0*/  BSYNC B1 ;  /* 0x0000000000017941 */ /* 0x000fea0003800000 */
.L_x_76:
        /* <DEDUP_REMOVED lines=13> */
.L_x_79:
[----:B------:R-:W-:Y:S05]  /*3e80*/  BSYNC B1 ;  /* 0x0000000000017941 */ /* 0x000fea0003800000 */
.L_x_78:
        /* <DEDUP_REMOVED lines=13> */
.L_x_81:
[----:B------:R-:W-:Y:S05]  /*3f60*/  BSYNC B1 ;  /* 0x0000000000017941 */ /* 0x000fea0003800000 */
.L_x_80:
        /* <DEDUP_REMOVED lines=12> */
.L_x_83:
[----:B------:R-:W-:Y:S05]  /*4030*/  BSYNC B1 ;  /* 0x0000000000017941 */ /* 0x000fea0003800000 */
.L_x_82:
        /* <DEDUP_REMOVED lines=12> */
.L_x_85:
[----:B------:R-:W-:Y:S05]  /*4100*/  BSYNC B1 ;  /* 0x0000000000017941 */ /* 0x000fea0003800000 */
.L_x_84:
        /* <DEDUP_REMOVED lines=13> */
.L_x_87:
[----:B------:R-:W-:Y:S05]  /*41e0*/  BSYNC B1 ;  /* 0x0000000000017941 */ /* 0x000fea0003800000 */
.L_x_86:
        /* <DEDUP_REMOVED lines=13> */
.L_x_89:
[----:B------:R-:W-:Y:S05]  /*42c0*/  BSYNC B1 ;  /* 0x0000000000017941 */ /* 0x000fea0003800000 */
.L_x_88:
        /* <DEDUP_REMOVED lines=12> */
.L_x_91:
[----:B------:R-:W-:Y:S05]  /*4390*/  BSYNC B1 ;  /* 0x0000000000017941 */ /* 0x000fea0003800000 */
.L_x_90:
        /* <DEDUP_REMOVED lines=12> */
.L_x_93:
[----:B------:R-:W-:Y:S05]  /*4460*/  BSYNC B1 ;  /* 0x0000000000017941 */ /* 0x000fea0003800000 */
.L_x_92:
        /* <DEDUP_REMOVED lines=13> */
.L_x_95:
[----:B------:R-:W-:Y:S05]  /*4540*/  BSYNC B1 ;  /* 0x0000000000017941 */ /* 0x000fea0003800000 */
.L_x_94:
[----:B-----5:R-:W-:Y:S01]  /*4550*/  LOP3.LUT R25, R25, 0xff, RZ, 0xc0, !PT ;  /* 0x000000ff19197812 */ /* 0x020fe200078ec0ff */
[----:B------:R-:W-:Y:S01]  /*4560*/  BSSY B1, `(.L_x_96) ;  /* 0x000000c000017945 */ /* 0x000fe20003800000 */
[----:B------:R-:W-:Y:S02]  /*4570*/  ISETP.GE.AND P1, PT, R24, 0x3a, PT ;  /* 0x0000003a1800780c */ /* 0x000fe40003f26270 */
[----:B------:R-:W-:Y:S02]  /*4580*/  F2FP.F16.E5M2.UNPACK_B R25, R25 ;  /* 0x00000019ff19723e */ /* 0x000fe400020004ff */
[----:B------:R-:W-:Y:S02]  /*4590*/  ISETP.LT.OR P3, PT, R6, 0x1, !P1 ;  /* 0x000000010600780c */ /* 0x000fe40004f61670 */
[----:B------:R-:W-:Y:S01]  /*45a0*/  PRMT R24, RZ, 0x7610, R24 ;  /* 0x00007610ff187816 */ /* 0x000fe20000000018 */
[----:B------:R-:W-:-:S05]  /*45b0*/  HADD2.F32 R26, -RZ, R25.H0_H0 ;  /* 0x20000019ff1a7230 */ /* 0x000fca0000004100 */
[----:B------:R-:W-:-:S04]  /*45c0*/  FMUL R26, R26, R13 ;  /* 0x0000000d1a1a7220 */ /* 0x000fc80000400000 */
[----:B------:R-:W-:-:S05]  /*45d0*/  FFMA R26, R57, R12, R26 ;  /* 0x0000000c391a7223 */ /* 0x000fca000000001a */
[----:B------:R-:W-:-:S05]  /*45e0*/  F2FP.SATFINITE.E5M2.F32.PACK_AB_MERGE_C R25, RZ, R26, RZ ;  /* 0x0000001aff19723e */ /* 0x000fca00048060ff */
[----:B------:R0:W-:Y:S01]  /*45f0*/  @!P2 STG.E.U8 desc[UR20][R14.64+0x38], R25 ;  /* 0x000038190e00a986 */ /* 0x0001e2000c101114 */
[----:B------:R-:W-:Y:S05]  /*4600*/  @P3 BRA `(.L_x_97) ;  /* 0x0000000000043947 */ /* 0x000fea0003800000 */
[----:B------:R0:W5:Y:S02]  /*4610*/  LDG.E.U8 R24, desc[UR20][R4.64+0x39] ;  /* 0x0000391404187981 */ /* 0x000164000c1e1100 */
.L_x_97:
[----:B------:R-:W-:Y:S05]  /*4620*/  BSYNC B1 ;  /* 0x0000000000017941 */ /* 0x000fea0003800000 */
.L_x_96:
[----:B-----5:R-:W-:Y:S01]  /*4630*/  LOP3.LUT R24, R24, 0xff, RZ, 0xc0, !PT ;  /* 0x000000ff18187812 */ /* 0x020fe200078ec0ff */
[----:B------:R-:W-:Y:S01]  /*4640*/  BSSY B1, `(.L_x_98) ;  /* 0x000000b000017945 */ /* 0x000fe20003800000 */
[----:B------:R-:W-:Y:S02]  /*4650*/  ISETP.LT.OR P0, PT, R6, 0x9, !P0 ;  /* 0x000000090600780c */ /* 0x000fe40004701670 */
[----:B------:R-:W-:Y:S02]  /*4660*/  F2FP.F16.E5M2.UNPACK_B R24, R24 ;  /* 0x00000018ff18723e */ /* 0x000fe400020004ff */
[----:B0-2---:R-:W-:-:S03]  /*4670*/  PRMT R4, RZ, 0x7610, R4 ;  /* 0x00007610ff047816 */ /* 0x005fc60000000004 */
[----:B------:R-:W-:-:S05]  /*4680*/  HADD2.F32 R24, -RZ, R24.H0_H0 ;  /* 0x20000018ff187230 */ /* 0x000fca0000004100 */
[----:B------:R-:W-:-:S04]  /*4690*/  FMUL R5, R24, R13 ;  /* 0x0000000d18057220 */ /* 0x000fc80000400000 */
[----:B------:R-:W-:-:S05]  /*46a0*/  FFMA R5, R56, R12, R5 ;  /* 0x0000000c38057223 */ /* 0x000fca0000000005 */
[----:B------:R-:W-:-:S05]  /*46b0*/  F2FP.SATFINITE.E5M2.F32.PACK_AB_MERGE_C R5, RZ, R5, RZ ;  /* 0x00000005ff05723e */ /* 0x000fca00048060ff */
[----:B------:R0:W-:Y:S01]  /*46c0*/  @!P3 STG.E.U8 desc[UR20][R14.64+0x39], R5 ;  /* 0x000039050e00b986 */ /* 0x0001e2000c101114 */
[----:B------:R-:W-:Y:S05]  /*46d0*/  @P0 BRA `(.L_x_99) ;  /* 0x0000000000040947 */ /* 0x000fea0003800000 */
[----:B------:R2:W5:Y:S02]  /*46e0*/  LDG.E.U8 R4, desc[UR20][R20.64+0x38] ;  /* 0x0000381414047981 */ /* 0x000564000c1e1100 */
.L_x_99:
[----:B------:R-:W-:Y:S05]  /*46f0*/  BSYNC B1 ;  /* 0x0000000000017941 */ /* 0x000fea0003800000 */
.L_x_98:
[----:B-----5:R-:W-:Y:S01]  /*4700*/  LOP3.LUT R4, R4, 0xff, RZ, 0xc0, !PT ;  /* 0x000000ff04047812 */ /* 0x020fe200078ec0ff */
[----:B------:R-:W-:Y:S01]  /*4710*/  BSSY B1, `(.L_x_100) ;  /* 0x000000b000017945 */ /* 0x000fe20003800000 */
[----:B------:R-:W-:Y:S02]  /*4720*/  ISETP.LT.OR P1, PT, R6, 0x9, !P1 ;  /* 0x000000090600780c */ /* 0x000fe40004f21670 */
[----:B------:R-:W-:-:S05]  /*4730*/  F2FP.F16.E5M2.UNPACK_B R4, R4 ;  /* 0x00000004ff04723e */ /* 0x000fca00020004ff */
[----:B------:R-:W-:-:S05]  /*4740*/  HADD2.F32 R4, -RZ, R4.H0_H0 ;  /* 0x20000004ff047230 */ /* 0x000fca0000004100 */
[----:B------:R-:W-:-:S04]  /*4750*/  FMUL R4, R4, R13 ;  /* 0x0000000d04047220 */ /* 0x000fc80000400000 */
[----:B------:R-:W-:-:S05]  /*4760*/  FFMA R4, R23, R12, R4 ;  /* 0x0000000c17047223 */ /* 0x000fca0000000004 */
[----:B0-----:R-:W-:Y:S02]  /*4770*/  F2FP.SATFINITE.E5M2.F32.PACK_AB_MERGE_C R5, RZ, R4, RZ ;  /* 0x00000004ff05723e */ /* 0x001fe400048060ff */
[----:B------:R-:W-:-:S03]  /*4780*/  PRMT R4, RZ, 0x7610, R4 ;  /* 0x00007610ff047816 */ /* 0x000fc60000000004 */
[----:B------:R0:W-:Y:S01]  /*4790*/  @!P0 STG.E.U8 desc[UR20][R16.64+0x38], R5 ;  /* 0x0000380510008986 */ /* 0x0001e2000c101114 */
[----:B------:R-:W-:Y:S05]  /*47a0*/  @P1 BRA `(.L_x_101) ;  /* 0x0000000000041947 */ /* 0x000fea0003800000 */
[----:B------:R0:W5:Y:S02]  /*47b0*/  LDG.E.U8 R4, desc[UR20][R20.64+0x39] ;  /* 0x0000391414047981 */ /* 0x000164000c1e1100 */
.L_x_101:
[----:B------:R-:W-:Y:S05]  /*47c0*/  BSYNC B1 ;  /* 0x0000000000017941 */ /* 0x000fea0003800000 */
.L_x_100:
[----:B------:R-:W-:Y:S05]  /*47d0*/  @P1 BRA `(.L_x_102) ;  /* 0x0000000800601947 */ /* 0x000fea0003800000 */
[----:B-----5:R-:W-:-:S04]  /*47e0*/  LOP3.LUT R4, R4, 0xff, RZ, 0xc0, !PT ;  /* 0x000000ff04047812 */ /* 0x020fc800078ec0ff */
[----:B------:R-:W-:-:S05]  /*47f0*/  F2FP.F16.E5M2.UNPACK_B R4, R4 ;  /* 0x00000004ff04723e */ /* 0x000fca00020004ff */
[----:B------:R-:W-:-:S05]  /*4800*/  HADD2.F32 R4, -RZ, R4.H0_H0 ;  /* 0x20000004ff047230 */ /* 0x000fca0000004100 */
[----:B0-----:R-:W-:-:S04]  /*4810*/  FMUL R5, R4, R13 ;  /* 0x0000000d04057220 */ /* 0x001fc80000400000 */
[----:B------:R-:W-:-:S05]  /*4820*/  FFMA R5, R22, R12, R5 ;  /* 0x0000000c16057223 */ /* 0x000fca0000000005 */
[----:B------:R-:W-:-:S05]  /*4830*/  F2FP.SATFINITE.E5M2.F32.PACK_AB_MERGE_C R5, RZ, R5, RZ ;  /* 0x00000005ff05723e */ /* 0x000fca00048060ff */
[----:B------:R0:W-:Y:S01]  /*4840*/  STG.E.U8 desc[UR20][R16.64+0x39], R5 ;  /* 0x0000390510007986 */ /* 0x0001e2000c101114 */
[----:B------:R-:W-:Y:S05]  /*4850*/  BRA `(.L_x_102) ;  /* 0x0000000800407947 */ /* 0x000fea0003800000 */
.L_x_37:
[C---:B------:R-:W-:Y:S01]  /*4860*/  ISETP.GE.AND P3, PT, R24.reuse, 0x1, PT ;  /* 0x000000011800780c */ /* 0x040fe20003f66270 */
[-C--:B------:R-:W-:Y:S01]  /*4870*/  FMUL R85, R85, R12.reuse ;  /* 0x0000000c55557220 */ /* 0x080fe20000400000 */
[----:B------:R-:W-:Y:S01]  /*4880*/  ISETP.GE.AND P0, PT, R24, 0x2, PT ;  /* 0x000000021800780c */ /* 0x000fe20003f06270 */
[-C--:B------:R-:W-:Y:S01]  /*4890*/  FMUL R84, R84, R12.reuse ;  /* 0x0000000c54547220 */ /* 0x080fe20000400000 */
[C---:B------:R-:W-:Y:S01]  /*48a0*/  ISETP.LT.OR P1, PT, R6.reuse, 0x1, !P3 ;  /* 0x000000010600780c */ /* 0x040fe20005f21670 */
[-C--:B------:R-:W-:Y:S01]  /*48b0*/  FMUL R83, R83, R12.reuse ;  /* 0x0000000c53537220 */ /* 0x080fe20000400000 */
[----:B------:R-:W-:Y:S01]  /*48c0*/  ISETP.LT.OR P2, PT, R6, 0x1, !P0 ;  /* 0x000000010600780c */ /* 0x000fe20004741670 */
[-C--:B------:R-:W-:Y:S01]  /*48d0*/  FMUL R82, R82, R12.reuse ;  /* 0x0000000c52527220 */ /* 0x080fe20000400000 */
[----:B------:R-:W-:Y:S01]  /*48e0*/  ISETP.LT.OR P3, PT, R6, 0x9, !P3 ;  /* 0x000000090600780c */ /* 0x000fe20005f61670 */
[-C--:B------:R-:W-:Y:S01]  /*48f0*/  FMUL R81, R81, R12.reuse ;  /* 0x0000000c51517220 */ /* 0x080fe20000400000 */
[----:B------:R-:W-:Y:S01]  /*4900*/  F2FP.SATFINITE.E5M2.F32.PACK_AB_MERGE_C R85, RZ, R85, RZ ;  /* 0x00000055ff55723e */ /* 0x000fe200048060ff */
[----:B------:R-:W-:Y:S01]  /*4910*/  FMUL R80, R80, R12 ;  /* 0x0000000c50507220 */ /* 0x000fe20000400000 */
[----:B------:R-:W-:Y:S01]  /*4920*/  F2FP.SATFINITE.E5M2.F32.PACK_AB_MERGE_C R5, RZ, R84, RZ ;  /* 0x00000054ff05723e */ /* 0x000fe200048060ff */
[-C--:B------:R-:W-:Y:S01]  /*4930*/  FMUL R79, R79, R12.reuse ;  /* 0x0000000c4f4f7220 */ /* 0x080fe20000400000 */
[----:B------:R-:W-:Y:S01]  /*4940*/  F2FP.SATFINITE.E5M2.F32.PACK_AB_MERGE_C R83, RZ, R83, RZ ;  /* 0x00000053ff53723e */ /* 0x000fe200048060ff */
[-C--:B------:R-:W-:Y:S01]  /*4950*/  FMUL R78, R78, R12.reuse ;  /* 0x0000000c4e4e7220 */ /* 0x080fe20000400000 */
[----:B------:R-:W-:Y:S01]  /*4960*/  ISETP.LT.OR P0, PT, R6, 0x9, !P0 ;  /* 0x000000090600780c */ /* 0x000fe20004701670 */
[----:B------:R-:W-:Y:S01]  /*4970*/  @!P1 STG.E.U8 desc[UR20][R14.64], R85 ;  /* 0x000000550e009986 */ /* 0x000fe2000c101114 */
[C---:B------:R-:W-:Y:S01]  /*4980*/  ISETP.GE.AND P1, PT, R24.reuse, 0x9, PT ;  /* 0x000000091800780c */ /* 0x040fe20003f26270 */
[-C--:B------:R-:W-:Y:S01]  /*4990*/  FMUL R77, R77, R12.reuse ;  /* 0x0000000c4d4d7220 */ /* 0x080fe20000400000 */
[----:B------:R-:W-:Y:S01]  /*49a0*/  F2FP.SATFINITE.E5M2.F32.PACK_AB_MERGE_C R81, RZ, R81, RZ ;  /* 0x00000051ff51723e */ /* 0x000fe200048060ff */
[----:B------:R0:W-:Y:S01]  /*49b0*/  @!P2 STG.E.U8 desc[UR20][R14.64+0x1], R5 ;  /* 0x000001050e00a986 */ /* 0x0001e2000c101114 */
[----:B------:R-:W-:Y:S01]  /*49c0*/  ISETP.GE.AND P2, PT, R24, 0xa, PT ;  /* 0x0000000a1800780c */ /* 0x000fe20003f46270 */
[----:B------:R-:W-:Y:S01]  /*49d0*/  FMUL R76, R76, R12 ;  /* 0x0000000c4c4c7220 */ /* 0x000fe20000400000 */
[----:B------:R-:W-:Y:S01]  /*49e0*/  F2FP.SATFINITE.E5M2.F32.PACK_AB_MERGE_C R21, RZ, R80, RZ ;  /* 0x00000050ff15723e */ /* 0x000fe200048060ff */
[----:B------:R-:W-:Y:S01]  /*49f0*/  @!P3 STG.E.U8 desc[UR20][R16.64], R83 ;  /* 0x000000531000b986 */ /* 0x000fe2000c101114 */
[----:B------:R-:W-:Y:S01]  /*4a00*/  ISETP.LT.OR P3, PT, R6, 0x1, !P1 ;  /* 0x000000010600780c */ /* 0x000fe20004f61670 */
[-C--:B------:R-:W-:Y:S01]  /*4a10*/  FMUL R74, R74, R12.reuse ;  /* 0x0000000c4a4a7220 */ /* 0x080fe20000400000 */
[C---:B------:R-:W-:Y:S01]  /*4a20*/  ISETP.LT.OR P5, PT, R6.reuse, 0x1, !P2 ;  /* 0x000000010600780c */ /* 0x040fe200057a1670 */
[-C--:B------:R-:W-:Y:S01]  /*4a30*/  FMUL R75, R75, R12.reuse ;  /* 0x0000000c4b4b7220 */ /* 0x080fe20000400000 */
[----:B------:R-:W-:Y:S01]  /*4a40*/  ISETP.LT.OR P1, PT, R6, 0x9, !P1 ;  /* 0x000000090600780c */ /* 0x000fe20004f21670 */
[-C--:B------:R-:W-:Y:S01]  /*4a50*/  FMUL R73, R73, R12.reuse ;  /* 0x0000000c49497220 */ /* 0x080fe20000400000 */
[----:B------:R-:W-:Y:S01]  /*4a60*/  F2FP.SATFINITE.E5M2.F32.PACK_AB_MERGE_C R79, RZ, R79, RZ ;  /* 0x0000004fff4f723e */ /* 0x000fe200048060ff */
[----:B------:R-:W-:Y:S01]  /*4a70*/  FMUL R72, R72, R12 ;  /* 0x0000000c48487220 */ /* 0x000fe20000400000 */
[----:B0-----:R-:W-:Y:S01]  /*4a80*/  F2FP.SATFINITE.E5M2.F32.PACK_AB_MERGE_C R5, RZ, R82, RZ ;  /* 0x00000052ff05723e */ /* 0x001fe200048060ff */
[-C--:B------:R-:W-:Y:S01]  /*4a90*/  FMUL R70, R70, R12.reuse ;  /* 0x0000000c46467220 */ /* 0x080fe20000400000 */
[----:B------:R-:W-:Y:S01]  /*4aa0*/  ISETP.LT.OR P2, PT, R6, 0x9, !P2 ;  /* 0x000000090600780c */ /* 0x000fe20005741670 */
[----:B------:R-:W-:Y:S01]  /*4ab0*/  FMUL R71, R71, R12 ;  /* 0x0000000c47477220 */ /* 0x000fe20000400000 */
[----:B------:R-:W-:Y:S01]  /*4ac0*/  F2FP.SATFINITE.E5M2.F32.PACK_AB_MERGE_C R25, RZ, R78, RZ ;  /* 0x0000004eff19723e */ /* 0x000fe200048060ff */
[----:B------:R0:W-:Y:S01]  /*4ad0*/  @!P0 STG.E.U8 desc[UR20][R16.64+0x1], R5 ;  /* 0x0000010510008986 */ /* 0x0001e2000c101114 */
[C---:B------:R-:W-:Y:S01]  /*4ae0*/  ISETP.GE.AND P0, PT, R24.reuse, 0x11, PT ;  /* 0x000000111800780c */ /* 0x040fe20003f06270 */
[-C--:B------:R-:W-:Y:S01]  /*4af0*/  FMUL R69, R69, R12.reuse ;  /* 0x0000000c45457220 */ /* 0x080fe20000400000 */
[----:B------:R-:W-:Y:S01]  /*4b00*/  F2FP.SATFINITE.E5M2.F32.PACK_AB_MERGE_C R77, RZ, R77, RZ ;  /* 0x0000004dff4d723e */ /* 0x000fe200048060ff */
[----:B------:R-:W-:Y:S01]  /*4b10*/  @!P3 STG.E.U8 desc[UR20][R14.64+0x8], R81 ;  /* 0x000008510e00b986 */ /* 0x000fe2000c101114 */
[----:B------:R-:W-:Y:S01]  /*4b20*/  ISETP.GE.AND P3, PT, R24, 0x12, PT ;  /* 0x000000121800780c */ /* 0x000fe20003f66270 */
[-C--:B------:R-:W-:Y:S01]  /*4b30*/  FMUL R68, R68, R12.reuse ;  /* 0x0000000c44447220 */ /* 0x080fe20000400000 */
[----:B------:R-:W-:Y:S01]  /*4b40*/  F2FP.SATFINITE.E5M2.F32.PACK_AB_MERGE_C R75, RZ, R75, RZ ;  /* 0x0000004bff4b723e */ /* 0x000fe200048060ff */
[----:B------:R1:W-:Y:S01]  /*4b50*/  @!P5 STG.E.U8 desc[UR20][R14.64+0x9], R21 ;  /* 0x000009150e00d986 */ /* 0x0003e2000c101114 */
[C---:B------:R-:W-:Y:S01]  /*4b60*/  ISETP.LT.OR P5, PT, R6.reuse, 0x1, !P3 ;  /* 0x000000010600780c */ /* 0x040fe20005fa1670 */
[-C--:B------:R-:W-:Y:S01]  /*4b70*/  FMUL R67, R67, R12.reuse ;  /* 0x0000000c43437220 */ /* 0x080fe20000400000 */
[C---:B------:R-:W-:Y:S01]  /*4b80*/  ISETP.LT.OR P3, PT, R6.reuse, 0x9, !P3 ;  /* 0x000000090600780c */ /* 0x040fe20005f61670 */
[----:B------:R-:W-:Y:S01]  /*4b90*/  @!P1 STG.E.U8 desc[UR20][R16.64+0x8], R79 ;  /* 0x0000084f10009986 */ /* 0x000fe2000c101114 */
[----:B------:R-:W-:Y:S01]  /*4ba0*/  ISETP.LT.OR P1, PT, R6, 0x1, !P0 ;  /* 0x000000010600780c */ /* 0x000fe20004721670 */
[----:B------:R-:W-:Y:S01]  /*4bb0*/  FMUL R66, R66, R12 ;  /* 0x0000000c42427220 */ /* 0x000fe20000400000 */
[----:B0-----:R-:W-:Y:S01]  /*4bc0*/  F2FP.SATFINITE.E5M2.F32.PACK_AB_MERGE_C R5, RZ, R76, RZ ;  /* 0x0000004cff05723e */ /* 0x001fe200048060ff */
[----:B------:R-:W-:Y:S01]  /*4bd0*/  @!P2 STG.E.U8 desc[UR20][R16.64+0x9], R25 ;  /* 0x000009191000a986 */ /* 0x000fe2000c101114 */
[----:B------:R-:W-:Y:S01]  /*4be0*/  ISETP.GE.AND P2, PT, R24, 0x19, PT ;  /* 0x000000191800780c */ /* 0x000fe20003f46270 */
[-C--:B------:R-:W-:Y:S01]  /*4bf0*/  FMUL R65, R65, R12.reuse ;  /* 0x0000000c41417220 */ /* 0x080fe20000400000 */
[----:B------:R-:W-:Y:S01]  /*4c00*/  ISETP.LT.OR P0, PT, R6, 0x9, !P0 ;  /* 0x000000090600780c */ /* 0x000fe20004701670 */
[----:B------:R-:W-:Y:S01]  /*4c10*/  FMUL R64, R64, R12 ;  /* 0x0000000c40407220 */ /* 0x000fe20000400000 */
[----:B------:R-:W-:Y:S01]  /*4c20*/  ISETP.LT.OR P6, PT, R6, 0x1, !P2 ;  /* 0x000000010600780c */ /* 0x000fe200057c1670 */
[----:B------:R0:W-:Y:S01]  /*4c30*/  @!P5 STG.E.U8 desc[UR20][R14.64+0x11], R5 ;  /* 0x000011050e00d986 */ /* 0x0001e2000c101114 */
[----:B-1----:R-:W-:Y:S01]  /*4c40*/  F2FP.SATFINITE.E5M2.F32.PACK_AB_MERGE_C R21, RZ, R74, RZ ;  /* 0x0000004aff15723e */ /* 0x002fe200048060ff */
[-C--:B------:R-:W-:Y:S01]  /*4c50*/  FMUL R62, R62, R12.reuse ;  /* 0x0000000c3e3e7220 */ /* 0x080fe20000400000 */
[----:B------:R-:W-:Y:S01]  /*4c60*/  F2FP.SATFINITE.E5M2.F32.PACK_AB_MERGE_C R73, RZ, R73, RZ ;  /* 0x00000049ff49723e */ /* 0x000fe200048060ff */
[----:B------:R-:W-:Y:S01]  /*4c70*/  @!P1 STG.E.U8 desc[UR20][R14.64+0x10], R77 ;  /* 0x0000104d0e009986 */ /* 0x000fe2000c101114 */
[----:B------:R-:W-:Y:S01]  /*4c80*/  ISETP.GE.AND P1, PT, R24, 0x1a, PT ;  /* 0x0000001a1800780c */ /* 0x000fe20003f26270 */
[-C--:B------:R-:W-:Y:S01]  /*4c90*/  FMUL R63, R63, R12.reuse ;  /* 0x0000000c3f3f7220 */ /* 0x080fe20000400000 */
[C---:B------:R-:W-:Y:S01]  /*4ca0*/  ISETP.LT.OR P2, PT, R6.reuse, 0x9, !P2 ;  /* 0x000000090600780c */ /* 0x040fe20005741670 */
[----:B------:R1:W-:Y:S01]  /*4cb0*/  @!P3 STG.E.U8 desc[UR20][R16.64+0x11], R21 ;  /* 0x000011151000b986 */ /* 0x0003e2000c101114 */
[C---:B------:R-:W-:Y:S01]  /*4cc0*/  ISETP.LT.OR P5, PT, R6.reuse, 0x1, !P1 ;  /* 0x000000010600780c */ /* 0x040fe20004fa1670 */
[----:B------:R-:W-:Y:S01]  /*4cd0*/  FMUL R61, R61, R12 ;  /* 0x0000000c3d3d7220 */ /* 0x000fe20000400000 */
[----:B------:R-:W-:Y:S01]  /*4ce0*/  ISETP.LT.OR P3, PT, R6, 0x9, !P1 ;  /* 0x000000090600780c */ /* 0x000fe20004f61670 */
[----:B------:R-:W-:Y:S01]  /*4cf0*/  @!P0 STG.E.U8 desc[UR20][R16.64+0x10], R75 ;  /* 0x0000104b10008986 */ /* 0x000fe2000c101114 */
[----:B0-----:R-:W-:Y:S01]  /*4d00*/  F2FP.SATFINITE.E5M2.F32.PACK_AB_MERGE_C R5, RZ, R72, RZ ;  /* 0x00000048ff05723e */ /* 0x001fe200048060ff */
[-C--:B------:R-:W-:Y:S01]  /*4d10*/  FMUL R60, R60, R12.reuse ;  /* 0x0000000c3c3c7220 */ /* 0x080fe20000400000 */
[C---:B------:R-:W-:Y:S01]  /*4d20*/  ISETP.GE.AND P0, PT, R24.reuse, 0x21, PT ;  /* 0x000000211800780c */ /* 0x040fe20003f06270 */
[----:B------:R-:W-:Y:S01]  /*4d30*/  @!P6 STG.E.U8 desc[UR20][R14.64+0x18], R73 ;  /* 0x000018490e00e986 */ /* 0x000fe2000c101114 */
[----:B------:R-:W-:Y:S01]  /*4d40*/  ISETP.GE.AND P1, PT, R24, 0x22, PT ;  /* 0x000000221800780c */ /* 0x000fe20003f26270 */
[-C--:B------:R-:W-:Y:S01]  /*4d50*/  FMUL R59, R59, R12.reuse ;  /* 0x0000000c3b3b7220 */ /* 0x080fe20000400000 */
[----:B------:R-:W-:Y:S01]  /*4d60*/  ISETP.LT.OR P6, PT, R6, 0x1, !P0 ;  /* 0x000000010600780c */ /* 0x000fe200047c1670 */
[----:B------:R-:W-:Y:S01]  /*4d70*/  FMUL R58, R58, R12 ;  /* 0x0000000c3a3a7220 */ /* 0x000fe20000400000 */
[----:B-1----:R-:W-:Y:S01]  /*4d80*/  F2FP.SATFINITE.E5M2.F32.PACK_AB_MERGE_C R21, RZ, R70, RZ ;  /* 0x00000046ff15723e */ /* 0x002fe200048060ff */
[----:B------:R0:W-:Y:S01]  /*4d90*/  @!P5 STG.E.U8 desc[UR20][R14.64+0x19], R5 ;  /* 0x000019050e00d986 */ /* 0x0001e2000c101114 */
[----:B------:R-:W-:Y:S01]  /*4da0*/  ISETP.LT.OR P5, PT, R6, 0x1, !P1 ;  /* 0x000000010600780c */ /* 0x000fe20004fa1670 */
[-C--:B------:R-:W-:Y:S01]  /*4db0*/  FMUL R57, R57, R12.reuse ;  /* 0x0000000c39397220 */ /* 0x080fe20000400000 */
[----:B------:R-:W-:Y:S01]  /*4dc0*/  F2FP.SATFINITE.E5M2.F32.PACK_AB_MERGE_C R71, RZ, R71, RZ ;  /* 0x00000047ff47723e */ /* 0x000fe200048060ff */
[----:B------:R1:W-:Y:S01]  /*4dd0*/  @!P3 STG.E.U8 desc[UR20][R16.64+0x19], R21 ;  /* 0x000019151000b986 */ /* 0x0003e2000c101114 */
[----:B------:R-:W-:Y:S01]  /*4de0*/  F2FP.SATFINITE.E5M2.F32.PACK_AB_MERGE_C R69, RZ, R69, RZ ;  /* 0x00000045ff45723e */ /* 0x000fe200048060ff */
[----:B------:R-:W-:Y:S01]  /*4df0*/  FMUL R56, R56, R12 ;  /* 0x0000000c38387220 */ /* 0x000fe20000400000 */
[----:B------:R-:W-:Y:S01]  /*4e00*/  F2FP.SATFINITE.E5M2.F32.PACK_AB_MERGE_C R25, RZ, R68, RZ ;  /* 0x00000044ff19723e */ /* 0x000fe200048060ff */
[----:B------:R-:W-:Y:S01]  /*4e10*/  @!P2 STG.E.U8 desc[UR20][R16.64+0x18], R71 ;  /* 0x000018471000a986 */ /* 0x000fe2000c101114 */
[----:B------:R-:W-:Y:S01]  /*4e20*/  ISETP.LT.OR P3, PT, R6, 0x9, !P1 ;  /* 0x000000090600780c */ /* 0x000fe20004f61670 */
[-C--:B------:R-:W-:Y:S01]  /*4e30*/  FMUL R23, R23, R12.reuse ;  /* 0x0000000c17177220 */ /* 0x080fe20000400000 */
[----:B------:R-:W-:Y:S01]  /*4e40*/  ISETP.GE.AND P2, PT, R24, 0x29, PT ;  /* 0x000000291800780c */ /* 0x000fe20003f46270 */
[----:B------:R-:W-:Y:S01]  /*4e50*/  @!P6 STG.E.U8 desc[UR20][R14.64+0x20], R69 ;  /* 0x000020450e00e986 */ /* 0x000fe2000c101114 */
[----:B------:R-:W-:Y:S01]  /*4e60*/  ISETP.LT.OR P0, PT, R6, 0x9, !P0 ;  /* 0x000000090600780c */ /* 0x000fe20004701670 */
[----:B------:R-:W-:Y:S01]  /*4e70*/  FMUL R22, R22, R12 ;  /* 0x0000000c16167220 */ /* 0x000fe20000400000 */
[----:B------:R-:W-:Y:S01]  /*4e80*/  ISETP.GE.AND P1, PT, R24, 0x2a, PT ;  /* 0x0000002a1800780c */ /* 0x000fe20003f26270 */
[----:B------:R-:W-:Y:S01]  /*4e90*/  @!P5 STG.E.U8 desc[UR20][R14.64+0x21], R25 ;  /* 0x000021190e00d986 */ /* 0x000fe2000c101114 */
[----:B------:R-:W-:-:S02]  /*4ea0*/  ISETP.LT.OR P6, PT, R6, 0x1, !P2 ;  /* 0x000000010600780c */ /* 0x000fc400057c1670 */
[C---:B------:R-:W-:Y:S02]  /*4eb0*/  ISETP.LT.OR P5, PT, R6.reuse, 0x1, !P1 ;  /* 0x000000010600780c */ /* 0x040fe40004fa1670 */
[----:B------:R-:W-:Y:S02]  /*4ec0*/  F2FP.SATFINITE.E5M2.F32.PACK_AB_MERGE_C R67, RZ, R67, RZ ;  /* 0x00000043ff43723e */ /* 0x000fe400048060ff */
[----:B0-----:R-:W-:Y:S02]  /*4ed0*/  F2FP.SATFINITE.E5M2.F32.PACK_AB_MERGE_C R5, RZ, R66, RZ ;  /* 0x00000042ff05723e */ /* 0x001fe400048060ff */
[----:B------:R-:W-:Y:S01]  /*4ee0*/  F2FP.SATFINITE.E5M2.F32.PACK_AB_MERGE_C R65, RZ, R65, RZ ;  /* 0x00000041ff41723e */ /* 0x000fe200048060ff */
[----:B------:R-:W-:Y:S01]  /*4ef0*/  @!P0 STG.E.U8 desc[UR20][R16.64+0x20], R67 ;  /* 0x0000204310008986 */ /* 0x000fe2000c101114 */
[----:B-1----:R-:W-:Y:S02]  /*4f00*/  F2FP.SATFINITE.E5M2.F32.PACK_AB_MERGE_C R21, RZ, R64, RZ ;  /* 0x00000040ff15723e */ /* 0x002fe400048060ff */
[C---:B------:R-:W-:Y:S01]  /*4f10*/  ISETP.LT.OR P1, PT, R6.reuse, 0x9, !P1 ;  /* 0x000000090600780c */ /* 0x040fe20004f21670 */
[----:B------:R0:W-:Y:S01]  /*4f20*/  @!P3 STG.E.U8 desc[UR20][R16.64+0x21], R5 ;  /* 0x000021051000b986 */ /* 0x0001e2000c101114 */
[----:B------:R-:W-:-:S02]  /*4f30*/  ISETP.LT.OR P2, PT, R6, 0x9, !P2 ;  /* 0x000000090600780c */ /* 0x000fc40005741670 */
[C---:B------:R-:W-:Y:S01]  /*4f40*/  ISETP.GE.AND P3, PT, R24.reuse, 0x31, PT ;  /* 0x000000311800780c */ /* 0x040fe20003f66270 */
[----:B------:R-:W-:Y:S01]  /*4f50*/  @!P6 STG.E.U8 desc[UR20][R14.64+0x28], R65 ;  /* 0x000028410e00e986 */ /* 0x000fe2000c101114 */
[----:B------:R-:W-:Y:S02]  /*4f60*/  ISETP.GE.AND P0, PT, R24, 0x32, PT ;  /* 0x000000321800780c */ /* 0x000fe40003f06270 */
[----:B------:R-:W-:Y:S01]  /*4f70*/  F2FP.SATFINITE.E5M2.F32.PACK_AB_MERGE_C R63, RZ, R63, RZ ;  /* 0x0000003fff3f723e */ /* 0x000fe200048060ff */
[----:B------:R1:W-:Y:S01]  /*4f80*/  @!P5 STG.E.U8 desc[UR20][R14.64+0x29], R21 ;  /* 0x000029150e00d986 */ /* 0x0003e2000c101114 */
[C---:B------:R-:W-:Y:S02]  /*4f90*/  ISETP.LT.OR P5, PT, R6.reuse, 0x1, !P3 ;  /* 0x000000010600780c */ /* 0x040fe40005fa1670 */
[----:B------:R-:W-:Y:S02]  /*4fa0*/  ISETP.LT.OR P6, PT, R6, 0x1, !P0 ;  /* 0x000000010600780c */ /* 0x000fe400047c1670 */
[----:B0-----:R-:W-:Y:S01]  /*4fb0*/  F2FP.SATFINITE.E5M2.F32.PACK_AB_MERGE_C R5, RZ, R62, RZ ;  /* 0x0000003eff05723e */ /* 0x001fe200048060ff */
[----:B------:R-:W-:Y:S01]  /*4fc0*/  @!P2 STG.E.U8 desc[UR20][R16.64+0x28], R63 ;  /* 0x0000283f1000a986 */ /* 0x000fe2000c101114 */
[----:B------:R-:W-:-:S02]  /*4fd0*/  F2FP.SATFINITE.E5M2.F32.PACK_AB_MERGE_C R61, RZ, R61, RZ ;  /* 0x0000003dff3d723e */ /* 0x000fc400048060ff */
[----:B------:R-:W-:Y:S01]  /*4fe0*/  ISETP.GE.AND P2, PT, R24, 0x3a, PT ;  /* 0x0000003a1800780c */ /* 0x000fe20003f46270 */
[----:B------:R0:W-:Y:S01]  /*4ff0*/  @!P1 STG.E.U8 desc[UR20][R16.64+0x29], R5 ;  /* 0x0000290510009986 */ /* 0x0001e2000c101114 */
[----:B------:R-:W-:Y:S02]  /*5000*/  ISETP.LT.OR P1, PT, R6, 0x9, !P3 ;  /* 0x000000090600780c */ /* 0x000fe40005f21670 */
[----:B-1----:R-:W-:Y:S01]  /*5010*/  F2FP.SATFINITE.E5M2.F32.PACK_AB_MERGE_C R21, RZ, R60, RZ ;  /* 0x0000003cff15723e */ /* 0x002fe200048060ff */
[----:B------:R-:W-:Y:S01]  /*5020*/  @!P5 STG.E.U8 desc[UR20][R14.64+0x30], R61 ;  /* 0x0000303d0e00d986 */ /* 0x000fe2000c101114 */
[----:B------:R-:W-:Y:S02]  /*5030*/  ISETP.GE.AND P3, PT, R24, 0x39, PT ;  /* 0x000000391800780c */ /* 0x000fe40003f66270 */
[C---:B------:R-:W-:Y:S01]  /*5040*/  ISETP.LT.OR P0, PT, R6.reuse, 0x9, !P0 ;  /* 0x000000090600780c */ /* 0x040fe20004701670 */
[----:B------:R1:W-:Y:S01]  /*5050*/  @!P6 STG.E.U8 desc[UR20][R14.64+0x31], R21 ;  /* 0x000031150e00e986 */ /* 0x0003e2000c101114 */
[----:B------:R-:W-:-:S02]  /*5060*/  ISETP.LT.OR P5, PT, R6, 0x1, !P3 ;  /* 0x000000010600780c */ /* 0x000fc40005fa1670 */
[C---:B------:R-:W-:Y:S02]  /*5070*/  ISETP.LT.OR P6, PT, R6.reuse, 0x1, !P2 ;  /* 0x000000010600780c */ /* 0x040fe400057c1670 */
[C---:B------:R-:W-:Y:S02]  /*5080*/  ISETP.LT.OR P3, PT, R6.reuse, 0x9, !P3 ;  /* 0x000000090600780c */ /* 0x040fe40005f61670 */
[----:B------:R-:W-:Y:S02]  /*5090*/  ISETP.LT.OR P2, PT, R6, 0x9, !P2 ;  /* 0x000000090600780c */ /* 0x000fe40005741670 */
[----:B------:R-:W-:Y:S02]  /*50a0*/  F2FP.SATFINITE.E5M2.F32.PACK_AB_MERGE_C R59, RZ, R59, RZ ;  /* 0x0000003bff3b723e */ /* 0x000fe400048060ff */
[----:B0-----:R-:W-:Y:S02]  /*50b0*/  F2FP.SATFINITE.E5M2.F32.PACK_AB_MERGE_C R5, RZ, R58, RZ ;  /* 0x0000003aff05723e */ /* 0x001fe400048060ff */
[----:B------:R-:W-:Y:S01]  /*50c0*/  F2FP.SATFINITE.E5M2.F32.PACK_AB_MERGE_C R57, RZ, R57, RZ ;  /* 0x00000039ff39723e */ /* 0x000fe200048060ff */
[----:B------:R0:W-:Y:S01]  /*50d0*/  @!P1 STG.E.U8 desc[UR20][R16.64+0x30], R59 ;  /* 0x0000303b10009986 */ /* 0x0001e2000c101114 */
[----:B-1----:R-:W-:-:S02]  /*50e0*/  F2FP.SATFINITE.E5M2.F32.PACK_AB_MERGE_C R21, RZ, R56, RZ ;  /* 0x00000038ff15723e */ /* 0x002fc400048060ff */
[----:B------:R-:W-:Y:S01]  /*50f0*/  F2FP.SATFINITE.E5M2.F32.PACK_AB_MERGE_C R23, RZ, R23, RZ ;  /* 0x00000017ff17723e */ /* 0x000fe200048060ff */
[----:B------:R0:W-:Y:S01]  /*5100*/  @!P0 STG.E.U8 desc[UR20][R16.64+0x31], R5 ;  /* 0x0000310510008986 */ /* 0x0001e2000c101114 */
[----:B------:R-:W-:-:S03]  /*5110*/  F2FP.SATFINITE.E5M2.F32.PACK_AB_MERGE_C R25, RZ, R22, RZ ;  /* 0x00000016ff19723e */ /* 0x000fc600048060ff */
[----:B------:R0:W-:Y:S04]  /*5120*/  @!P5 STG.E.U8 desc[UR20][R14.64+0x38], R57 ;  /* 0x000038390e00d986 */ /* 0x0001e8000c101114 */
[----:B------:R0:W-:Y:S04]  /*5130*/  @!P6 STG.E.U8 desc[UR20][R14.64+0x39], R21 ;  /* 0x000039150e00e986 */ /* 0x0001e8000c101114 */
[----:B------:R0:W-:Y:S04]  /*5140*/  @!P3 STG.E.U8 desc[UR20][R16.64+0x38], R23 ;  /* 0x000038171000b986 */ /* 0x0001e8000c101114 */
[----:B------:R0:W-:Y:S02]  /*5150*/  @!P2 STG.E.U8 desc[UR20][R16.64+0x39], R25 ;  /* 0x000039191000a986 */ /* 0x0001e4000c101114 */
.L_x_102:
[----:B------:R-:W-:Y:S05]  /*5160*/  BSYNC B0 ;  /* 0x0000000000007941 */ /* 0x000fea0003800000 */
.L_x_36:
[C---:B------:R-:W-:Y:S01]  /*5170*/  LEA R2, P0, R8.reuse, R2, 0x1 ;  /* 0x0000000208027211 */ /* 0x040fe200078008ff */
[----:B------:R-:W-:Y:S01]  /*5180*/  ULDC.64 UR6, c[0x0][0x650] ;  /* 0x0001940000067ab9 */ /* 0x000fe20000000a00 */
[----:B-----5:R-:W-:Y:S01]  /*5190*/  IMAD.U32 R4, RZ, RZ, UR16 ;  /* 0x00000010ff047e24 */ /* 0x020fe2000f8e00ff */
[----:B0-----:R-:W-:Y:S01]  /*51a0*/  PRMT R14, RZ, 0x7610, R14 ;  /* 0x00007610ff0e7816 */ /* 0x001fe2000000000e */
[----:B------:R-:W-:Y:S01]  /*51b0*/  IMAD.MOV.U32 R6, RZ, RZ, -0x1 ;  /* 0xffffffffff067424 */ /* 0x000fe200078e00ff */
[----:B------:R-:W-:Y:S01]  /*51c0*/  LEA.HI.X R3, R8, R3, R0, 0x1, P0 ;  /* 0x0000000308037211 */ /* 0x000fe200000f0c00 */
[----:B------:R0:W-:Y:S01]  /*51d0*/  SYNCS.ARRIVE.TRANS64.A1T0 RZ, [R4+UR24], RZ ;  /* 0x000000ff04ff79a7 */ /* 0x0001e20008100018 */
[----:B------:R-:W-:Y:S01]  /*51e0*/  ISETP.GE.U32.AND P0, PT, R2, UR6, PT ;  /* 0x0000000602007c0c */ /* 0x000fe2000bf06070 */
[----:B------:R-:W-:-:S03]  /*51f0*/  IMAD.MOV.U32 R5, RZ, RZ, -0x1 ;  /* 0xffffffffff057424 */ /* 0x000fc600078e00ff */
[----:B------:R-:W-:Y:S01]  /*5200*/  ISETP.GE.U32.AND.EX P0, PT, R3, UR7, PT, P0 ;  /* 0x0000000703007c0c */ /* 0x000fe2000bf06100 */
[----:B0-----:R-:W-:-:S12]  /*5210*/  IMAD.MOV.U32 R4, RZ, RZ, -0x1 ;  /* 0xffffffffff047424 */ /* 0x001fd800078e00ff */
[----:B------:R-:W-:Y:S05]  /*5220*/  @P0 BRA `(.L_x_103) ;  /* 0x0000000400600947 */ /* 0x000fea0003800000 */
[----:B------:R-:W0:Y:S01]  /*5230*/  S2R R26, SR_CTAID.X ;  /* 0x00000000001a7919 */ /* 0x000e220000002500 */
[----:B--234-:R-:W2:Y:S01]  /*5240*/  LDC.64 R20, c[0x0][0x628] ;  /* 0x00018a00ff147b82 */ /* 0x01cea20000000a00 */
[----:B------:R-:W-:Y:S01]  /*5250*/  ULDC UR6, c[0x0][0x150] ;  /* 0x0000540000067ab9 */ /* 0x000fe20000000800 */
[----:B-1----:R-:W-:Y:S01]  /*5260*/  IMAD.MOV.U32 R16, RZ, RZ, R2 ;  /* 0x000000ffff107224 */ /* 0x002fe200078e0002 */
[----:B------:R-:W1:Y:S01]  /*5270*/  S2R R28, SR_CTAID.Y ;  /* 0x00000000001c7919 */ /* 0x000e620000002600 */
[----:B------:R-:W-:-:S04]  /*5280*/  IMAD.MOV.U32 R17, RZ, RZ, R3 ;  /* 0x000000ffff117224 */ /* 0x000fc800078e0003 */
[----:B------:R-:W3:Y:S08]  /*5290*/  LDC R29, c[0x0][0x144] ;  /* 0x00005100ff1d7b82 */ /* 0x000ef00000000800 */
[----:B------:R-:W4:Y:S08]  /*52a0*/  LDC R6, c[0x0][0x630] ;  /* 0x00018c00ff067b82 */ /* 0x000f300000000800 */
[----:B------:R-:W1:Y:S01]  /*52b0*/  LDC.64 R24, c[0x0][0x620] ;  /* 0x00018800ff187b82 */ /* 0x000e620000000a00 */
[----:B--2---:R-:W-:-:S04]  /*52c0*/  ISETP.NE.U32.AND P0, PT, R20, RZ, PT ;  /* 0x000000ff1400720c */ /* 0x004fc80003f05070 */
[----:B------:R-:W-:Y:S02]  /*52d0*/  ISETP.NE.AND.EX P0, PT, R21, RZ, PT, P0 ;  /* 0x000000ff1500720c */ /* 0x000fe40003f05300 */
[----:B0-----:R-:W-:-:S05]  /*52e0*/  I2FP.F32.U32 R4, R26 ;  /* 0x0000001a00047245 */ /* 0x001fca0000201000 */
[----:B------:R-:W-:-:S04]  /*52f0*/  FMUL R4, R4, UR6 ;  /* 0x0000000604047c20 */ /* 0x000fc80008400000 */
[----:B------:R0:W2:Y:S02]  /*5300*/  F2I.U32.TRUNC.NTZ R27, R4 ;  /* 0x00000004001b7305 */ /* 0x0000a4000020f000 */
[----:B---34-:R-:W-:Y:S05]  /*5310*/  @!P0 BRA `(.L_x_104) ;  /* 0x0000000000288947 */ /* 0x018fea0003800000 */
[----:B------:R-:W3:Y:S02]  /*5320*/  LDC R5, c[0x0][0x634] ;  /* 0x00018d00ff057b82 */ /* 0x000ee40000000800 */
[----:B---3--:R-:W-:-:S05]  /*5330*/  IADD3 R17, P0, R2, R5, RZ ;  /* 0x0000000502117210 */ /* 0x008fca0007f1e0ff */
[----:B------:R-:W-:-:S04]  /*5340*/  IMAD.X R23, RZ, RZ, R3, P0 ;  /* 0x000000ffff177224 */ /* 0x000fc800000e0603 */
[----:B0-----:R-:W-:-:S04]  /*5350*/  IMAD.WIDE.U32 R4, R23, R20, RZ ;  /* 0x0000001417047225 */ /* 0x001fc800078e00ff */
[----:B------:R-:W-:-:S04]  /*5360*/  IMAD.WIDE.U32 R14, P0, R17, R21, R4 ;  /* 0x00000015110e7225 */ /* 0x000fc80007800004 */
[----:B------:R-:W-:-:S04]  /*5370*/  IMAD.WIDE.U32 R4, R17, R20, RZ ;  /* 0x0000001411047225 */ /* 0x000fc800078e00ff */
[----:B------:R-:W-:Y:S01]  /*5380*/  IMAD.X R17, RZ, RZ, RZ, P0 ;  /* 0x000000ffff117224 */ /* 0x000fe200000e06ff */
[----:B------:R-:W-:Y:S01]  /*5390*/  IADD3 RZ, P0, R5, R14, RZ ;  /* 0x0000000e05ff7210 */ /* 0x000fe20007f1e0ff */
[----:B------:R-:W-:-:S04]  /*53a0*/  IMAD.MOV.U32 R16, RZ, RZ, R15 ;  /* 0x000000ffff107224 */ /* 0x000fc800078e000f */
[----:B------:R-:W-:-:S08]  /*53b0*/  IMAD.WIDE.U32.X R16, R23, R21, R16, P0 ;  /* 0x0000001517107225 */ /* 0x000fd000000e0410 */
.L_x_104:
[-CC-:B------:R-:W-:Y:S01]  /*53c0*/  SHF.R.U64 R22, R16, R6.reuse, R17.reuse ;  /* 0x0000000610167219 */ /* 0x180fe20000001211 */
[----:B------:R-:W3:Y:S01]  /*53d0*/  LDC.64 R32, c[0x0][0x640] ;  /* 0x00019000ff207b82 */ /* 0x000ee20000000a00 */
[----:B0-----:R-:W-:Y:S01]  /*53e0*/  SHF.R.U32.HI R4, RZ, R6, R17 ;  /* 0x00000006ff047219 */ /* 0x001fe20000011611 */
[----:B--2---:R-:W-:Y:S01]  /*53f0*/  IMAD.MOV R27, RZ, RZ, -R27 ;  /* 0x000000ffff1b7224 */ /* 0x004fe200078e0a1b */
[----:B------:R-:W-:Y:S01]  /*5400*/  IADD3 R15, P0, RZ, -R22, RZ ;  /* 0x80000016ff0f7210 */ /* 0x000fe20007f1e0ff */
[----:B------:R-:W-:Y:S01]  /*5410*/  ULDC UR6, c[0x0][0x154] ;  /* 0x0000550000067ab9 */ /* 0x000fe20000000800 */
[----:B------:R-:W-:Y:S02]  /*5420*/  IMAD.MOV.U32 R17, RZ, RZ, 0x1 ;  /* 0x00000001ff117424 */ /* 0x000fe400078e00ff */
[----:B------:R-:W-:Y:S01]  /*5430*/  IMAD R27, R29, R27, R26 ;  /* 0x0000001b1d1b7224 */ /* 0x000fe200078e021a */
[----:B------:R-:W0:Y:S01]  /*5440*/  LDC R14, c[0x0][0x618] ;  /* 0x00018600ff0e7b82 */ /* 0x000e220000000800 */
[----:B------:R-:W-:-:S04]  /*5450*/  IMAD.X R5, RZ, RZ, ~R4, P0 ;  /* 0x000000ffff057224 */ /* 0x000fc800000e0e04 */
[-C--:B-1----:R-:W-:Y:S02]  /*5460*/  IMAD R6, R5, R24.reuse, RZ ;  /* 0x0000001805067224 */ /* 0x082fe400078e02ff */
[C---:B------:R-:W-:Y:S01]  /*5470*/  IMAD.WIDE.U32 R4, R15.reuse, R24, R2 ;  /* 0x000000180f047225 */ /* 0x040fe200078e0002 */
[----:B------:R-:W1:Y:S03]  /*5480*/  LDC R16, c[0x0][0x608] ;  /* 0x00018200ff107b82 */ /* 0x000e660000000800 */
[----:B------:R-:W-:Y:S01]  /*5490*/  IMAD R15, R15, R25, R6 ;  /* 0x000000190f0f7224 */ /* 0x000fe200078e0206 */
[----:B------:R-:W-:-:S03]  /*54a0*/  I2FP.F32.U32 R6, R28 ;  /* 0x0000001c00067245 */ /* 0x000fc60000201000 */
[----:B------:R-:W-:Y:S01]  /*54b0*/  IMAD.IADD R5, R5, 0x1, R15 ;  /* 0x0000000105057824 */ /* 0x000fe200078e020f */
[----:B------:R-:W2:Y:S01]  /*54c0*/  LDC R30, c[0x0][0x658] ;  /* 0x00019600ff1e7b82 */ /* 0x000ea20000000800 */
[----:B---3--:R-:W-:Y:S01]  /*54d0*/  ISETP.NE.U32.AND P0, PT, R32, RZ, PT ;  /* 0x000000ff2000720c */ /* 0x008fe20003f05070 */
[----:B------:R-:W-:-:S03]  /*54e0*/  IMAD.MOV.U32 R15, RZ, RZ, -0x1 ;  /* 0xffffffffff0f7424 */ /* 0x000fc600078e00ff */
[----:B------:R-:W-:-:S03]  /*54f0*/  ISETP.NE.AND.EX P0, PT, R33, RZ, PT, P0 ;  /* 0x000000ff2100720c */ /* 0x000fc60003f05300 */
[----:B------:R-:W3:Y:S01]  /*5500*/  LDC R25, c[0x0][0x148] ;  /* 0x00005200ff197b82 */ /* 0x000ee20000000800 */
[-CC-:B0-----:R-:W-:Y:S02]  /*5510*/  SHF.R.U64 R20, R4, R14.reuse, R5.reuse ;  /* 0x0000000e04147219 */ /* 0x181fe40000001205 */
[----:B------:R-:W-:Y:S01]  /*5520*/  SHF.R.U32.HI R5, RZ, R14, R5 ;  /* 0x0000000eff057219 */ /* 0x000fe20000011605 */
[----:B------:R-:W-:-:S04]  /*5530*/  FMUL R14, R6, UR6 ;  /* 0x00000006060e7c20 */ /* 0x000fc80008400000 */
[----:B------:R-:W0:Y:S01]  /*5540*/  LDC R26, c[0x0][0x600] ;  /* 0x00018000ff1a7b82 */ /* 0x000e220000000800 */
[----:B------:R4:W0:Y:S01]  /*5550*/  F2I.U32.TRUNC.NTZ R23, R14 ;  /* 0x0000000e00177305 */ /* 0x000822000020f000 */
[-CC-:B-1----:R-:W-:Y:S02]  /*5560*/  SHF.R.U64 R6, R20, R16.reuse, R5.reuse ;  /* 0x0000001014067219 */ /* 0x182fe40000001205 */
[----:B------:R-:W-:-:S04]  /*5570*/  SHF.R.U32.HI R5, RZ, R16, R5 ;  /* 0x00000010ff057219 */ /* 0x000fc80000011605 */
[----:B------:R-:W1:Y:S01]  /*5580*/  LDC R31, c[0x0][0x648] ;  /* 0x00019200ff1f7b82 */ /* 0x000e620000000800 */
[-CC-:B--2---:R-:W-:Y:S02]  /*5590*/  SHF.R.U64 R24, R6, R30.reuse, R5.reuse ;  /* 0x0000001e06187219 */ /* 0x184fe40000001205 */
[-C--:B------:R-:W-:Y:S02]  /*55a0*/  SHF.L.U32 R15, R15, R30.reuse, RZ ;  /* 0x0000001e0f0f7219 */ /* 0x080fe400000006ff */
[-C--:B------:R-:W-:Y:S01]  /*55b0*/  SHF.R.U32.HI R5, RZ, R30.reuse, R5 ;  /* 0x0000001eff057219 */ /* 0x080fe20000011605 */
[----:B------:R-:W-:Y:S01]  /*55c0*/  IMAD.MOV.U32 R4, RZ, RZ, R24 ;  /* 0x000000ffff047224 */ /* 0x000fe200078e0018 */
[----:B------:R-:W-:Y:S01]  /*55d0*/  SHF.L.U32 R30, R17, R30, RZ ;  /* 0x0000001e111e7219 */ /* 0x000fe200000006ff */
[----:B------:R-:W2:Y:S01]  /*55e0*/  LDC R34, c[0x0][0x638] ;  /* 0x00018e00ff227b82 */ /* 0x000ea20000000800 */
[----:B------:R-:W-:-:S07]  /*55f0*/  LOP3.LUT R29, RZ, R15, RZ, 0x33, !PT ;  /* 0x0000000fff1d7212 */ /* 0x000fce00078e33ff */
[----:B------:R-:W0:Y:S01]  /*5600*/  LDC R35, c[0x0][0x610] ;  /* 0x00018400ff237b82 */ /* 0x000e220000000800 */
        /* <DEDUP_REMOVED lines=11> */
.L_x_105:
[----:B-1----:R-:W-:Y:S01]  /*56c0*/  SHF.R.U64 R4, R4, R31, R5 ;  /* 0x0000001f04047219 */ /* 0x002fe20000001205 */
[----:B0-----:R-:W-:Y:S01]  /*56d0*/  VIADD R17, R26, 0xffffffff ;  /* 0xffffffff1a117836 */ /* 0x001fe20000000000 */
[----:B------:R-:W-:Y:S01]  /*56e0*/  LOP3.LUT R15, R6, R29, RZ, 0xc0, !PT ;  /* 0x0000001d060f7212 */ /* 0x000fe200078ec0ff */
[----:B------:R-:W-:Y:S02]  /*56f0*/  IMAD.MOV R23, RZ, RZ, -R23 ;  /* 0x000000ffff177224 */ /* 0x000fe400078e0a17 */
[----:B------:R-:W-:Y:S02]  /*5700*/  IMAD.MOV R5, RZ, RZ, -R4 ;  /* 0x000000ffff057224 */ /* 0x000fe400078e0a04 */
[----:B------:R-:W-:Y:S01]  /*5710*/  IMAD R6, R30, R4, R15 ;  /* 0x000000041e067224 */ /* 0x000fe200078e020f */
[----:B------:R-:W-:Y:S01]  /*5720*/  LOP3.LUT R15, R20, R17, RZ, 0xc0, !PT ;  /* 0x00000011140f7212 */ /* 0x000fe200078ec0ff */
[----:B---3--:R-:W-:Y:S02]  /*5730*/  @P4 IMAD R27, R25, R23, R28 ;  /* 0x00000017191b4224 */ /* 0x008fe400078e021c */
[----:B--2---:R-:W-:-:S02]  /*5740*/  IMAD R4, R5, R34, R24 ;  /* 0x0000002205047224 */ /* 0x004fc400078e0218 */
[----:B------:R-:W-:Y:S02]  /*5750*/  IMAD R6, R6, R35, R27 ;  /* 0x0000002306067224 */ /* 0x000fe400078e021b */
[----:B------:R-:W-:Y:S02]  /*5760*/  IMAD R5, R4, R26, R15 ;  /* 0x0000001a04057224 */ /* 0x000fe400078e020f */
[----:B------:R-:W-:-:S03]  /*5770*/  IMAD.MOV.U32 R14, RZ, RZ, 0x1 ;  /* 0x00000001ff0e7424 */ /* 0x000fc600078e00ff */
[----:B------:R-:W-:Y:S02]  /*5780*/  SEL R4, R5, R6, !P4 ;  /* 0x0000000605047207 */ /* 0x000fe40006000000 */
[----:B------:R-:W-:Y:S01]  /*5790*/  SEL R6, R6, R5, !P4 ;  /* 0x0000000506067207 */ /* 0x000fe20006000000 */
[----:B------:R-:W-:-:S07]  /*57a0*/  IMAD.MOV.U32 R5, RZ, RZ, R22 ;  /* 0x000000ffff057224 */ /* 0x000fce00078e0016 */
.L_x_103:
[----:B------:R-:W-:Y:S02]  /*57b0*/  LOP3.LUT P0, RZ, R14, 0xff, RZ, 0xc0, !PT ;  /* 0x000000ff0eff7812 */ /* 0x000fe4000780c0ff */
[----:B------:R-:W-:-:S11]  /*57c0*/  LOP3.LUT R87, R87, 0x1, RZ, 0x3c, !PT ;  /* 0x0000000157577812 */ /* 0x000fd600078e3cff */
[----:B------:R-:W-:Y:S05]  /*57d0*/  @P0 BRA `(.L_x_106) ;  /* 0xffffffbc00ec0947 */ /* 0x000fea000383ffff */
[----:B------:R-:W-:Y:S05]  /*57e0*/  EXIT ;  /* 0x000000000000794d */ /* 0x000fea0003800000 */
.L_x_14:
[----:B------:R-:W-:-:S08]  /*57f0*/  ISETP.NE.AND P0, PT, R20, RZ, PT ;  /* 0x000000ff1400720c */ /* 0x000fd00003f05270 */
[----:B-----5:R-:W0:-:S00]  /*5800*/  USETMAXREG.DEALLOC.CTAPOOL 0x28 ;  /* 0x00000028000079c8 */ /* 0x020e0000080e0500 */
[----:B------:R-:W-:Y:S05]  /*5810*/  @P0 EXIT ;  /* 0x000000000000094d */ /* 0x000fea0003800000 */
[----:B0-----:R-:W-:Y:S01]  /*5820*/  LOP3.LUT P0, RZ, R16, 0xff, RZ, 0xc0, !PT ;  /* 0x000000ff10ff7812 */ /* 0x001fe2000780c0ff */
[----:B------:R-:W-:Y:S02]  /*5830*/  IMAD.MOV.U32 R13, RZ, RZ, 0x1 ;  /* 0x00000001ff0d7424 */ /* 0x000fe400078e00ff */
[----:B------:R-:W-:-:S10]  /*5840*/  IMAD.MOV.U32 R12, RZ, RZ, RZ ;  /* 0x000000ffff0c7224 */ /* 0x000fd400078e00ff */
[----:B------:R-:W-:Y:S05]  /*5850*/  @!P0 BRA `(.L_x_107) ;  /* 0x0000000c00008947 */ /* 0x000fea0003800000 */
[----:B------:R-:W-:Y:S01]  /*5860*/  LOP3.LUT P0, RZ, R11, 0x1f, RZ, 0xc0, !PT ;  /* 0x0000001f0bff7812 */ /* 0x000fe2000780c0ff */
[----:B------:R-:W-:Y:S01]  /*5870*/  ULDC UR5, c[0x0][0x658] ;  /* 0x0001960000057ab9 */ /* 0x000fe20000000800 */
[----:B------:R-:W-:Y:S01]  /*5880*/  UMOV UR6, 0xffffffff ;  /* 0xffffffff00067882 */ /* 0x000fe20000000000 */
[----:B------:R-:W-:Y:S01]  /*5890*/  BSSY B0, `(.L_x_107) ;  /* 0x00000bc000007945 */ /* 0x000fe20003800000 */
[----:B------:R-:W-:Y:S01]  /*58a0*/  USHF.L.U32 UR6, UR6, UR5, URZ ;  /* 0x0000000506067299 */ /* 0x000fe2000800063f */
[C---:B------:R-:W-:Y:S01]  /*58b0*/  ISETP.NE.AND P2, PT, R10.reuse, RZ, PT ;  /* 0x000000ff0a00720c */ /* 0x040fe20003f45270 */
[----:B------:R-:W-:Y:S01]  /*58c0*/  IMAD.MOV.U32 R15, RZ, RZ, 0x1 ;  /* 0x00000001ff0f7424 */ /* 0x000fe200078e00ff */
[----:B------:R-:W-:Y:S01]  /*58d0*/  ISETP.NE.OR P0, PT, R10, RZ, !P0 ;  /* 0x000000ff0a00720c */ /* 0x000fe20004705670 */
[----:B------:R-:W-:Y:S01]  /*58e0*/  IMAD.MOV.U32 R13, RZ, RZ, 0x1 ;  /* 0x00000001ff0d7424 */ /* 0x000fe200078e00ff */
[----:B------:R-:W-:Y:S01]  /*58f0*/  LOP3.LUT R14, R7, 0x2, RZ, 0xfc, !PT ;  /* 0x00000002070e7812 */ /* 0x000fe200078efcff */
[----:B------:R-:W-:Y:S01]  /*5900*/  IMAD.MOV.U32 R12, RZ, RZ, RZ ;  /* 0x000000ffff0c7224 */ /* 0x000fe200078e00ff */
[----:B------:R-:W-:Y:S01]  /*5910*/  ULDC UR4, c[0x0][0x600] ;  /* 0x0001800000047ab9 */ /* 0x000fe20000000800 */
[----:B------:R-:W-:Y:S01]  /*5920*/  UMOV UR7, 0x1 ;  /* 0x0000000100077882 */ /* 0x000fe20000000000 */
[----:B------:R-:W-:-:S02]  /*5930*/  UIADD3 UR22, UR13, 0x1, URZ ;  /* 0x000000010d167890 */ /* 0x000fc4000fffe03f */
[----:B------:R-:W-:Y:S02]  /*5940*/  UIADD3 UR16, UR4, -0x1, URZ ;  /* 0xffffffff04107890 */ /* 0x000fe4000fffe03f */
[----:B------:R-:W-:Y:S02]  /*5950*/  USHF.L.U32 UR18, UR7, UR5, URZ ;  /* 0x0000000507127299 */ /* 0x000fe4000800063f */
[----:B------:R-:W-:Y:S01]  /*5960*/  ULOP3.LUT UR17, URZ, UR6, URZ, 0x33, !UPT ;  /* 0x000000063f117292 */ /* 0x000fe2000f8e333f */
[----:B------:R-:W-:-:S11]  /*5970*/  ULDC.64 UR20, c[0x0][0x198] ;  /* 0x0000660000147ab9 */ /* 0x000fd60000000a00 */
.L_x_119:
[----:B------:R-:W-:-:S03]  /*5980*/  UMOV UR4, 0xffffffff ;  /* 0xffffffff00047882 */ /* 0x000fc60000000000 */
[----:B------:R-:W-:Y:S05]  /*5990*/  BRA.DIV UR4, `(.L_x_108) ;  /* 0x0000001e04307947 */ /* 0x000fea000b800000 */
[----:B------:R-:W-:-:S13]  /*59a0*/  ELECT P1, URZ, PT ;  /* 0x00000000003f782f */ /* 0x000fda0003820000 */
.L_x_156:
[----:B------:R-:W0:Y:S01]  /*59b0*/  LDC R10, c[0x0][0x28c] ;  /* 0x0000a300ff0a7b82 */ /* 0x000e220000000800 */
[----:B------:R-:W-:Y:S01]  /*59c0*/  BSSY B1, `(.L_x_109) ;  /* 0x0000035000017945 */ /* 0x000fe20003800000 */
[----:B0-----:R-:W-:-:S13]  /*59d0*/  ISETP.LT.OR P1, PT, R10, 0x1, !P1 ;  /* 0x000000010a00780c */ /* 0x001fda0004f21670 */
[----:B------:R-:W-:Y:S05]  /*59e0*/  @P1 BRA `(.L_x_110) ;  /* 0x0000000000c81947 */ /* 0x000fea0003800000 */
[----:B------:R-:W-:Y:S02]  /*59f0*/  IMAD.SHL.U32 R16, R4, 0x40, RZ ;  /* 0x0000004004107824 */ /* 0x000fe400078e00ff */
[----:B------:R-:W-:Y:S02]  /*5a00*/  IMAD.SHL.U32 R17, R6, 0x40, RZ ;  /* 0x0000004006117824 */ /* 0x000fe400078e00ff */
[----:B------:R-:W-:Y:S02]  /*5a10*/  IMAD.MOV.U32 R18, RZ, RZ, RZ ;  /* 0x000000ffff127224 */ /* 0x000fe400078e00ff */
[----:B------:R-:W-:Y:S02]  /*5a20*/  IMAD.U32 R20, RZ, RZ, UR22 ;  /* 0x00000016ff147e24 */ /* 0x000fe4000f8e00ff */
[----:B------:R-:W-:Y:S02]  /*5a30*/  IMAD.MOV.U32 R4, RZ, RZ, R13 ;  /* 0x000000ffff047224 */ /* 0x000fe400078e000d */
[----:B------:R-:W-:-:S07]  /*5a40*/  IMAD.MOV.U32 R6, RZ, RZ, R12 ;  /* 0x000000ffff067224 */ /* 0x000fce00078e000c */
.L_x_114:
[----:B------:R-:W0:Y:S01]  /*5a50*/  S2R R11, SR_CgaCtaId ;  /* 0x00000000000b7919 */ /* 0x000e220000008800 */
[----:B------:R-:W-:-:S04]  /*5a60*/  MOV R10, 0x400 ;  /* 0x00000400000a7802 */ /* 0x000fc80000000f00 */
[----:B0-----:R-:W-:Y:S02]  /*5a70*/  LEA R21, R11, R10, 0x18 ;  /* 0x0000000a0b157211 */ /* 0x001fe400078ec0ff */
[----:B------:R-:W-:Y:S01]  /*5a80*/  SHF.L.U32 R10, R4, 0x1f, RZ ;  /* 0x0000001f040a7819 */ /* 0x000fe200000006ff */
[----:B------:R-:W0:Y:S02]  /*5a90*/  @!P2 LDC R11, c[0x0][0x500] ;  /* 0x00014000ff0bab82 */ /* 0x000e240000000800 */
[----:B------:R-:W-:-:S04]  /*5aa0*/  IMAD R19, R6, 0x8, R21 ;  /* 0x0000000806137824 */ /* 0x000fc800078e0215 */
[----:B------:R-:W1:Y:S02]  /*5ab0*/  SYNCS.PHASECHK.TRANS64.TRYWAIT P1, [R19+URZ+0xe0], R10 ;  /* 0x0000e00a130075a7 */ /* 0x000e64000802017f */
[----:B-1----:R-:W-:Y:S05]  /*5ac0*/  @!P1 BRA `(.L_x_111) ;  /* 0x0000001c00049947 */ /* 0x002fea0003800000 */
.L_x_157:
[----:B-1----:R-:W-:Y:S01]  /*5ad0*/  PRMT R10, R14, 0x9910, RZ ;  /* 0x000099100e0a7816 */ /* 0x002fe200000000ff */
[----:B0-----:R0:W-:Y:S03]  /*5ae0*/  @!P2 SYNCS.ARRIVE.TRANS64 RZ, [R19+URZ], R11 ;  /* 0x0000000b13ffa9a7 */ /* 0x0011e6000800003f */
[----:B------:R-:W-:-:S13]  /*5af0*/  ISETP.NE.AND P1, PT, R10, 0x2, PT ;  /* 0x000000020a00780c */ /* 0x000fda0003f25270 */
[----:B0-----:R-:W-:Y:S05]  /*5b00*/  @P1 BRA `(.L_x_112) ;  /* 0x0000000000041947 */ /* 0x001fea0003800000 */
[----:B------:R-:W-:Y:S01]  /*5b10*/  BPT.TRAP 0x1 ;  /* 0x000000040000795c */ /* 0x000fe20000300000 */
.L_x_112:
[----:B------:R-:W-:Y:S05]  /*5b20*/  @P0 BRA `(.L_x_113) ;  /* 0x0000000000040947 */ /* 0x000fea0003800000 */
[----:B------:R-:W-:Y:S01]  /*5b30*/  BPT.TRAP 0x1 ;  /* 0x000000040000795c */ /* 0x000fe20000300000 */
.L_x_113:
[----:B------:R-:W-:Y:S01]  /*5b40*/  IMAD R21, R6, 0x1000, R21 ;  /* 0x0000100006157824 */ /* 0x000fe200078e0215 */
[----:B------:R-:W-:Y:S01]  /*5b50*/  R2UR UR9, R19 ;  /* 0x00000000130972ca */ /* 0x000fe200000e0000 */
[----:B------:R-:W-:Y:S01]  /*5b60*/  VIADD R20, R20, 0xffffffff ;  /* 0xffffffff14147836 */ /* 0x000fe20000000000 */
[----:B------:R-:W-:Y:S01]  /*5b70*/  UIADD3 UR4, UP0, UR20, 0xf0, URZ ;  /* 0x000000f014047890 */ /* 0x000fe2000ff1e03f */
[----:B------:R-:W-:Y:S01]  /*5b80*/  R2UR UR11, R17 ;  /* 0x00000000110b72ca */ /* 0x000fe200000e0000 */
[----:B------:R-:W-:Y:S01]  /*5b90*/  UIADD3 UR24, UP1, UR20, 0x1f0, URZ ;  /* 0x000001f014187890 */ /* 0x000fe2000ff3e03f */
[----:B------:R-:W-:Y:S01]  /*5ba0*/  R2UR UR8, R21 ;  /* 0x00000000150872ca */ /* 0x000fe200000e0000 */
[----:B------:R-:W-:Y:S01]  /*5bb0*/  UIADD3.X UR5, URZ, UR21, URZ, UP0, !UPT ;  /* 0x000000153f057290 */ /* 0x000fe200087fe43f */
[----:B------:R-:W-:Y:S01]  /*5bc0*/  R2UR UR10, R18 ;  /* 0x00000000120a72ca */ /* 0x000fe200000e0000 */
[----:B------:R-:W-:Y:S01]  /*5bd0*/  VIADD R6, R6, 0x1 ;  /* 0x0000000106067836 */ /* 0x000fe20000000000 */
[----:B------:R-:W-:Y:S01]  /*5be0*/  R2UR UR12, R5 ;  /* 0x00000000050c72ca */ /* 0x000fe200000e0000 */
[----:B------:R-:W-:Y:S01]  /*5bf0*/  UIADD3.X UR25, URZ, UR21, URZ, UP1, !UPT ;  /* 0x000000153f197290 */ /* 0x000fe20008ffe43f */
[----:B------:R-:W-:Y:S01]  /*5c00*/  R2UR UR19, R16 ;  /* 0x00000000101372ca */ /* 0x000fe200000e0000 */
[----:B------:R-:W-:Y:S01]  /*5c10*/  UMOV UR6, 0x0 ;  /* 0x0000000000067882 */ /* 0x000fe20000000000 */
[----:B------:R-:W-:Y:S01]  /*5c20*/  ISETP.GT.AND P3, PT, R20, 0x1, PT ;  /* 0x000000011400780c */ /* 0x000fe20003f64270 */
[----:B------:R-:W-:Y:S01]  /*5c30*/  UMOV UR7, 0x10000000 ;  /* 0x1000000000077882 */ /* 0x000fe20000000000 */
[----:B------:R-:W-:Y:S01]  /*5c40*/  ISETP.NE.AND P1, PT, R6, 0x1c, PT ;  /* 0x0000001c0600780c */ /* 0x000fe20003f25270 */
[----:B------:R-:W-:-:S02]  /*5c50*/  VIADD R18, R18, 0x40 ;  /* 0x0000004012127836 */ /* 0x000fc40000000000 */
[----:B------:R-:W-:Y:S01]  /*5c60*/  UIADD3 UR14, UR8, 0x300, URZ ;  /* 0x00000300080e7890 */ /* 0x000fe2000fffe03f */
[----:B------:R-:W-:Y:S01]  /*5c70*/  SEL R11, RZ, 0x1, P1 ;  /* 0x00000001ff0b7807 */ /* 0x000fe20000800000 */
[----:B------:R-:W-:Y:S01]  /*5c80*/  UIADD3 UR15, UR8, 0x1c300, URZ ;  /* 0x0001c300080f7890 */ /* 0x000fe2000fffe03f */
[----:B------:R-:W-:Y:S02]  /*5c90*/  SEL R6, R6, RZ, P1 ;  /* 0x000000ff06067207 */ /* 0x000fe40000800000 */
[----:B------:R-:W-:Y:S02]  /*5ca0*/  LOP3.LUT R4, R4, R11, RZ, 0x3c, !PT ;  /* 0x0000000b04047212 */ /* 0x000fe400078e3cff */
[----:B------:R-:W-:Y:S02]  /*5cb0*/  UMOV UR8, UR14 ;  /* 0x0000000e00087c82 */ /* 0x000fe40008000000 */
[----:B------:R0:W-:Y:S02]  /*5cc0*/  UTMALDG.3D [UR8], [UR4], desc[UR6] ;  /* 0x00000608040075b4 */ /* 0x0001e40008011000 */
[----:B0-----:R-:W-:Y:S01]  /*5cd0*/  UMOV UR8, UR15 ;  /* 0x0000000f00087c82 */ /* 0x001fe20008000000 */
[----:B------:R-:W-:-:S02]  /*5ce0*/  UMOV UR11, UR19 ;  /* 0x00000013000b7c82 */ /* 0x000fc40008000000 */
[----:B------:R0:W-:Y:S02]  /*5cf0*/  UTMALDG.3D [UR8], [UR24], desc[UR6] ;  /* 0x00000608180075b4 */ /* 0x0001e40008011000 */
[----:B0-----:R-:W-:Y:S05]  /*5d00*/  @P3 BRA `(.L_x_114) ;  /* 0xfffffffc00503947 */ /* 0x001fea000383ffff */
.L_x_110:
[----:B------:R-:W-:Y:S05]  /*5d10*/  BSYNC B1 ;  /* 0x0000000000017941 */ /* 0x000fea0003800000 */
.L_x_109:
[----:B------:R-:W-:Y:S01]  /*5d20*/  LOP3.LUT P5, RZ, R15, 0xff, RZ, 0xc0, !PT ;  /* 0x000000ff0fff7812 */ /* 0x000fe200078ac0ff */
[----:B------:R-:W-:Y:S01]  /*5d30*/  VIADD R11, R12, UR13 ;  /* 0x0000000d0c0b7c36 */ /* 0x000fe20008000000 */
[----:B------:R-:W-:Y:S01]  /*5d40*/  ULDC.64 UR4, c[0x0][0x650] ;  /* 0x0001940000047ab9 */ /* 0x000fe20000000a00 */
[----:B------:R-:W-:Y:S01]  /*5d50*/  IMAD.U32 R6, RZ, RZ, UR13 ;  /* 0x0000000dff067e24 */ /* 0x000fe2000f8e00ff */
[----:B------:R-:W-:Y:S01]  /*5d60*/  UISETP.GE.U32.AND UP0, UPT, UR13, 0x1c, UPT ;  /* 0x0000001c0d00788c */ /* 0x000fe2000bf06070 */
[----:B------:R-:W-:Y:S01]  /*5d70*/  BSSY B1, `(.L_x_115) ;  /* 0x000006b000017945 */ /* 0x000fe20003800000 */
[----:B------:R-:W-:Y:S02]  /*5d80*/  ISETP.GT.U32.AND P1, PT, R11, 0x1b, PT ;  /* 0x0000001b0b00780c */ /* 0x000fe40003f24070 */
[----:B------:R-:W-:Y:S02]  /*5d90*/  PRMT R10, RZ, 0x7610, R10 ;  /* 0x00007610ff0a7816 */ /* 0x000fe4000000000a */
[----:B------:R-:W-:-:S02]  /*5da0*/  ISETP.LT.U32.AND P1, PT, R6, 0x1c, P1 ;  /* 0x0000001c0600780c */ /* 0x000fc40000f21070 */
[----:B------:R-:W-:Y:S01]  /*5db0*/  PLOP3.LUT P3, PT, PT, PT, UP0, 0x80, 0x0 ;  /* 0x000000000000781c */ /* 0x000fe20003f6f008 */
[----:B------:R-:W0:Y:S01]  /*5dc0*/  @P5 S2R R5, SR_CgaCtaId ;  /* 0x0000000000055919 */ /* 0x000e220000008800 */
[----:B------:R-:W-:Y:S02]  /*5dd0*/  @P5 MOV R4, 0x400 ;  /* 0x0000040000045802 */ /* 0x000fe40000000f00 */
[----:B------:R-:W-:Y:S02]  /*5de0*/  SEL R6, RZ, 0x1, !P1 ;  /* 0x00000001ff067807 */ /* 0x000fe40004800000 */
[----:B------:R-:W-:Y:S02]  /*5df0*/  PRMT R15, RZ, 0x7610, R15 ;  /* 0x00007610ff0f7816 */ /* 0x000fe4000000000f */
[----:B------:R-:W-:Y:S01]  /*5e00*/  LOP3.LUT R13, R13, R6, RZ, 0x3c, !PT ;  /* 0x000000060d0d7212 */ /* 0x000fe200078e3cff */
[----:B------:R-:W-:Y:S01]  /*5e10*/  IMAD.MOV.U32 R6, RZ, RZ, -0x1 ;  /* 0xffffffffff067424 */ /* 0x000fe200078e00ff */
[----:B0-----:R-:W-:-:S04]  /*5e20*/  @P5 LEA R4, R5, R4, 0x18 ;  /* 0x0000000405045211 */ /* 0x001fc800078ec0ff */
[----:B------:R0:W-:Y:S01]  /*5e30*/  @P5 SYNCS.ARRIVE.TRANS64.A1T0 RZ, [R4+URZ+0x1f8], RZ ;  /* 0x0001f8ff04ff59a7 */ /* 0x0001e2000810003f */
[----:B------:R-:W-:-:S04]  /*5e40*/  IADD3 R2, P5, R2, R8, RZ ;  /* 0x0000000802027210 */ /* 0x000fc80007fbe0ff */
[----:B------:R-:W-:Y:S01]  /*5e50*/  ISETP.GE.U32.AND P1, PT, R2, UR4, PT ;  /* 0x0000000402007c0c */ /* 0x000fe2000bf26070 */
[----:B------:R-:W-:Y:S01]  /*5e60*/  IMAD.X R3, R3, 0x1, R0, P5 ;  /* 0x0000000103037824 */ /* 0x000fe200028e0600 */
[----:B0-----:R-:W-:-:S04]  /*5e70*/  SHF.R.U32.HI R4, RZ, 0x2, R11 ;  /* 0x00000002ff047819 */ /* 0x001fc8000001160b */
[----:B------:R-:W-:Y:S01]  /*5e80*/  ISETP.GE.U32.AND.EX P1, PT, R3, UR5, PT, P1 ;  /* 0x0000000503007c0c */ /* 0x000fe2000bf26110 */
[----:B------:R-:W-:-:S04]  /*5e90*/  IMAD.WIDE.U32 R4, R4, 0x24924925, RZ ;  /* 0x2492492504047825 */ /* 0x000fc800078e00ff */
[----:B------:R-:W-:Y:S01]  /*5ea0*/  IMAD R12, R5, -0x1c, R11 ;  /* 0xffffffe4050c7824 */ /* 0x000fe200078e020b */
[----:B------:R-:W-:Y:S01]  /*5eb0*/  @P3 LOP3.LUT R13, R13, 0x1, R5, 0x78, !PT ;  /* 0x000000010d0d3812 */ /* 0x000fe200078e7805 */
[----:B------:R-:W-:Y:S02]  /*5ec0*/  IMAD.MOV.U32 R4, RZ, RZ, -0x1 ;  /* 0xffffffffff047424 */ /* 0x000fe400078e00ff */
[----:B------:R-:W-:-:S04]  /*5ed0*/  IMAD.MOV.U32 R5, RZ, RZ, -0x1 ;  /* 0xffffffffff057424 */ /* 0x000fc800078e00ff */
[----:B------:R-:W-:Y:S05]  /*5ee0*/  @P1 BRA `(.L_x_116) ;  /* 0x00000004004c1947 */ /* 0x000fea0003800000 */
[----:B------:R-:W0:Y:S01]  /*5ef0*/  S2R R17, SR_CTAID.X ;  /* 0x0000000000117919 */ /* 0x000e220000002500 */
[----:B------:R-:W-:Y:S01]  /*5f00*/  ULDC.64 UR4, c[0x0][0x628] ;  /* 0x00018a0000047ab9 */ /* 0x000fe20000000a00 */
[----:B------:R-:W1:Y:S01]  /*5f10*/  LDC R18, c[0x0][0x144] ;  /* 0x00005100ff127b82 */ /* 0x000e620000000800 */
[----:B------:R-:W-:Y:S01]  /*5f20*/  ISETP.NE.U32.AND P1, PT, RZ, UR4, PT ;  /* 0x00000004ff007c0c */ /* 0x000fe2000bf25070 */
[----:B------:R-:W2:Y:S01]  /*5f30*/  S2R R6, SR_CTAID.Y ;  /* 0x0000000000067919 */ /* 0x000ea20000002600 */
[----:B------:R-:W-:Y:S01]  /*5f40*/  ULDC UR6, c[0x0][0x150] ;  /* 0x0000540000067ab9 */ /* 0x000fe20000000800 */
[----:B------:R-:W-:Y:S01]  /*5f50*/  ULDC UR7, c[0x0][0x630] ;  /* 0x00018c0000077ab9 */ /* 0x000fe20000000800 */
[----:B------:R-:W-:Y:S01]  /*5f60*/  ISETP.NE.AND.EX P1, PT, RZ, UR5, PT, P1 ;  /* 0x00000005ff007c0c */ /* 0x000fe2000bf25310 */
[----:B------:R-:W-:Y:S01]  /*5f70*/  IMAD.MOV.U32 R4, RZ, RZ, R2 ;  /* 0x000000ffff047224 */ /* 0x000fe200078e0002 */
[----:B0-----:R-:W-:-:S05]  /*5f80*/  I2FP.F32.U32 R5, R17 ;  /* 0x0000001100057245 */ /* 0x001fca0000201000 */
[----:B------:R-:W-:Y:S01]  /*5f90*/  FMUL R20, R5, UR6 ;  /* 0x0000000605147c20 */ /* 0x000fe20008400000 */
[----:B------:R-:W-:-:S05]  /*5fa0*/  IMAD.MOV.U32 R5, RZ, RZ, R3 ;  /* 0x000000ffff057224 */ /* 0x000fca00078e0003 */
[----:B--2---:R-:W-:Y:S05]  /*5fb0*/  @!P1 BRA `(.L_x_117) ;  /* 0x0000000000289947 */ /* 0x004fea0003800000 */
[----:B------:R-:W-:Y:S02]  /*5fc0*/  ULDC UR6, c[0x0][0x634] ;  /* 0x00018d0000067ab9 */ /* 0x000fe40000000800 */
[----:B------:R-:W-:-:S05]  /*5fd0*/  IADD3 R5, P1, R2, UR6, RZ ;  /* 0x0000000602057c10 */ /* 0x000fca000ff3e0ff */
[----:B------:R-:W-:-:S04]  /*5fe0*/  IMAD.X R19, RZ, RZ, R3, P1 ;  /* 0x000000ffff137224 */ /* 0x000fc800008e0603 */
[----:B------:R-:W-:-:S04]  /*5ff0*/  IMAD.WIDE.U32 R10, R19, UR4, RZ ;  /* 0x00000004130a7c25 */ /* 0x000fc8000f8e00ff */
[----:B------:R-:W-:-:S04]  /*6000*/  IMAD.WIDE.U32 R10, P1, R5, UR5, R10 ;  /* 0x00000005050a7c25 */ /* 0x000fc8000f82000a */
[----:B------:R-:W-:-:S04]  /*6010*/  IMAD.WIDE.U32 R4, R5, UR4, RZ ;  /* 0x0000000405047c25 */ /* 0x000fc8000f8e00ff */
[----:B------:R-:W-:Y:S01]  /*6020*/  IMAD.MOV.U32 R4, RZ, RZ, R11 ;  /* 0x000000ffff047224 */ /* 0x000fe200078e000b */
[----:B------:R-:W-:Y:S01]  /*6030*/  IADD3 RZ, P3, R5, R10, RZ ;  /* 0x0000000a05ff7210 */ /* 0x000fe20007f7e0ff */
[----:B------:R-:W-:-:S04]  /*6040*/  IMAD.X R5, RZ, RZ, RZ, P1 ;  /* 0x000000ffff057224 */ /* 0x000fc800008e06ff */
[----:B------:R-:W-:-:S08]  /*6050*/  IMAD.WIDE.U32.X R4, R19, UR5, R4, P3 ;  /* 0x0000000513047c25 */ /* 0x000fd000098e0404 */
.L_x_117:
[--C-:B------:R-:W-:Y:S01]  /*6060*/  SHF.R.U64 R16, R4, UR7, R5.reuse ;  /* 0x0000000704107c19 */ /* 0x100fe20008001205 */
[----:B------:R-:W0:Y:S01]  /*6070*/  F2I.U32.TRUNC.NTZ R20, R20 ;  /* 0x0000001400147305 */ /* 0x000e22000020f000 */
[----:B------:R-:W-:Y:S01]  /*6080*/  SHF.R.U32.HI R4, RZ, UR7, R5 ;  /* 0x00000007ff047c19 */ /* 0x000fe20008011605 */
[----:B------:R-:W-:Y:S01]  /*6090*/  ULDC.64 UR4, c[0x0][0x620] ;  /* 0x0001880000047ab9 */ /* 0x000fe20000000a00 */
[----:B------:R-:W-:Y:S01]  /*60a0*/  IADD3 R11, P1, RZ, -R16, RZ ;  /* 0x80000010ff0b7210 */ /* 0x000fe20007f3e0ff */
[----:B------:R-:W-:Y:S01]  /*60b0*/  ULDC.64 UR6, c[0x0][0x640] ;  /* 0x0001900000067ab9 */ /* 0x000fe20000000a00 */
[----:B------:R-:W2:Y:S03]  /*60c0*/  LDC R21, c[0x0][0x148] ;  /* 0x00005200ff157b82 */ /* 0x000ea60000000800 */
[----:B------:R-:W-:Y:S01]  /*60d0*/  IMAD.X R4, RZ, RZ, ~R4, P1 ;  /* 0x000000ffff047224 */ /* 0x000fe200008e0e04 */
[----:B------:R-:W-:-:S03]  /*60e0*/  ISETP.NE.U32.AND P1, PT, RZ, UR6, PT ;  /* 0x00000006ff007c0c */ /* 0x000fc6000bf25070 */
[----:B------:R-:W-:Y:S01]  /*60f0*/  IMAD R10, R4, UR4, RZ ;  /* 0x00000004040a7c24 */ /* 0x000fe2000f8e02ff */
[----:B------:R-:W-:Y:S01]  /*6100*/  ISETP.NE.AND.EX P1, PT, RZ, UR7, PT, P1 ;  /* 0x00000007ff007c0c */ /* 0x000fe2000bf25310 */
[----:B------:R-:W-:Y:S01]  /*6110*/  IMAD.WIDE.U32 R4, R11, UR4, R2 ;  /* 0x000000040b047c25 */ /* 0x000fe2000f8e0002 */
[----:B------:R-:W-:-:S03]  /*6120*/  ULDC UR4, c[0x0][0x618] ;  /* 0x0001860000047ab9 */ /* 0x000fc60000000800 */
[----:B------:R-:W-:Y:S01]  /*6130*/  IMAD R11, R11, UR5, R10 ;  /* 0x000000050b0b7c24 */ /* 0x000fe2000f8e020a */
[----:B------:R-:W-:Y:S01]  /*6140*/  ULDC UR5, c[0x0][0x154] ;  /* 0x0000550000057ab9 */ /* 0x000fe20000000800 */
[----:B0-----:R-:W-:Y:S02]  /*6150*/  IMAD.MOV R10, RZ, RZ, -R20 ;  /* 0x000000ffff0a7224 */ /* 0x001fe400078e0a14 */
[----:B------:R-:W-:Y:S02]  /*6160*/  IMAD.IADD R5, R5, 0x1, R11 ;  /* 0x0000000105057824 */ /* 0x000fe400078e020b */
[----:B-1----:R-:W-:Y:S01]  /*6170*/  IMAD R17, R18, R10, R17 ;  /* 0x0000000a12117224 */ /* 0x002fe200078e0211 */
[----:B------:R-:W-:Y:S02]  /*6180*/  I2FP.F32.U32 R10, R6 ;  /* 0x00000006000a7245 */ /* 0x000fe40000201000 */
[--C-:B------:R-:W-:Y:S02]  /*6190*/  SHF.R.U64 R18, R4, UR4, R5.reuse ;  /* 0x0000000404127c19 */ /* 0x100fe40008001205 */
[----:B------:R-:W-:Y:S01]  /*61a0*/  SHF.R.U32.HI R5, RZ, UR4, R5 ;  /* 0x00000004ff057c19 */ /* 0x000fe20008011605 */
[----:B------:R-:W-:Y:S01]  /*61b0*/  FMUL R10, R10, UR5 ;  /* 0x000000050a0a7c20 */ /* 0x000fe20008400000 */
[----:B------:R-:W-:-:S02]  /*61c0*/  ULDC UR4, c[0x0][0x608] ;  /* 0x0001820000047ab9 */ /* 0x000fc40000000800 */
[--C-:B------:R-:W-:Y:S01]  /*61d0*/  SHF.R.U64 R20, R18, UR4, R5.reuse ;  /* 0x0000000412147c19 */ /* 0x100fe20008001205 */
[----:B------:R0:W1:Y:S01]  /*61e0*/  F2I.U32.TRUNC.NTZ R22, R10 ;  /* 0x0000000a00167305 */ /* 0x000062000020f000 */
[----:B------:R-:W-:Y:S01]  /*61f0*/  SHF.R.U32.HI R5, RZ, UR4, R5 ;  /* 0x00000004ff057c19 */ /* 0x000fe20008011605 */
[----:B------:R-:W-:-:S03]  /*6200*/  ULDC UR4, c[0x0][0x658] ;  /* 0x0001960000047ab9 */ /* 0x000fc60000000800 */
[--C-:B------:R-:W-:Y:S02]  /*6210*/  SHF.R.U64 R19, R20, UR4, R5.reuse ;  /* 0x0000000414137c19 */ /* 0x100fe40008001205 */
[----:B------:R-:W-:-:S03]  /*6220*/  SHF.R.U32.HI R23, RZ, UR4, R5 ;  /* 0x00000004ff177c19 */ /* 0x000fc60008011605 */
[----:B------:R-:W-:Y:S02]  /*6230*/  IMAD.MOV.U32 R4, RZ, RZ, R19 ;  /* 0x000000ffff047224 */ /* 0x000fe400078e0013 */
[----:B------:R-:W-:Y:S01]  /*6240*/  IMAD.MOV.U32 R5, RZ, RZ, R23 ;  /* 0x000000ffff057224 */ /* 0x000fe200078e0017 */
[----:B0-----:R-:W-:Y:S06]  /*6250*/  @!P1 BRA `(.L_x_118) ;  /* 0x0000000000289947 */ /* 0x001fec0003800000 */
        /* <DEDUP_REMOVED lines=10> */
.L_x_118:
[----:B------:R-:W-:Y:S01]  /*6300*/  ULDC UR4, c[0x0][0x648] ;  /* 0x0001920000047ab9 */ /* 0x000fe20000000800 */
[----:B-1----:R-:W-:Y:S01]  /*6310*/  IMAD.MOV R22, RZ, RZ, -R22 ;  /* 0x000000ffff167224 */ /* 0x002fe200078e0a16 */
[----:B------:R-:W-:Y:S01]  /*6320*/  SHF.R.U64 R5, R4, UR4, R5 ;  /* 0x0000000404057c19 */ /* 0x000fe20008001205 */
[----:B------:R-:W-:Y:S01]  /*6330*/  ULDC UR4, c[0x0][0x638] ;  /* 0x00018e0000047ab9 */ /* 0x000fe20000000800 */
[----:B------:R-:W-:Y:S01]  /*6340*/  LOP3.LUT R4, R20, UR17, RZ, 0xc0, !PT ;  /* 0x0000001114047c12 */ /* 0x000fe2000f8ec0ff */
[----:B--2---:R-:W-:Y:S01]  /*6350*/  @P4 IMAD R17, R21, R22, R6 ;  /* 0x0000001615114224 */ /* 0x004fe200078e0206 */
[----:B------:R-:W-:Y:S01]  /*6360*/  LOP3.LUT R18, R18, UR16, RZ, 0xc0, !PT ;  /* 0x0000001012127c12 */ /* 0x000fe2000f8ec0ff */
[----:B------:R-:W-:Y:S01]  /*6370*/  IMAD.MOV R6, RZ, RZ, -R5 ;  /* 0x000000ffff067224 */ /* 0x000fe200078e0a05 */
[----:B------:R-:W-:Y:S01]  /*6380*/  ULDC UR5, c[0x0][0x610] ;  /* 0x0001840000057ab9 */ /* 0x000fe20000000800 */
[----:B------:R-:W-:Y:S02]  /*6390*/  IMAD R4, R5, UR18, R4 ;  /* 0x0000001205047c24 */ /* 0x000fe4000f8e0204 */
[----:B------:R-:W-:Y:S01]  /*63a0*/  IMAD R19, R6, UR4, R19 ;  /* 0x0000000406137c24 */ /* 0x000fe2000f8e0213 */
[----:B------:R-:W-:Y:S01]  /*63b0*/  ULDC UR4, c[0x0][0x600] ;  /* 0x0001800000047ab9 */ /* 0x000fe20000000800 */
[----:B------:R-:W-:-:S02]  /*63c0*/  IMAD R17, R4, UR5, R17 ;  /* 0x0000000504117c24 */ /* 0x000fc4000f8e0211 */
[----:B------:R-:W-:Y:S02]  /*63d0*/  IMAD R6, R19, UR4, R18 ;  /* 0x0000000413067c24 */ /* 0x000fe4000f8e0212 */
[----:B------:R-:W-:Y:S02]  /*63e0*/  IMAD.MOV.U32 R10, RZ, RZ, 0x1 ;  /* 0x00000001ff0a7424 */ /* 0x000fe400078e00ff */
[----:B------:R-:W-:Y:S01]  /*63f0*/  IMAD.MOV.U32 R5, RZ, RZ, R16 ;  /* 0x000000ffff057224 */ /* 0x000fe200078e0010 */
[----:B------:R-:W-:Y:S02]  /*6400*/  SEL R4, R6, R17, !P4 ;  /* 0x0000001106047207 */ /* 0x000fe40006000000 */
[----:B------:R-:W-:-:S07]  /*6410*/  SEL R6, R17, R6, !P4 ;  /* 0x0000000611067207 */ /* 0x000fce0006000000 */
.L_x_116:
[----:B------:R-:W-:Y:S05]  /*6420*/  BSYNC B1 ;  /* 0x0000000000017941 */ /* 0x000fea0003800000 */
.L_x_115:
[----:B------:R-:W-:-:S13]  /*6430*/  LOP3.LUT P1, RZ, R10, 0xff, RZ, 0xc0, !PT ;  /* 0x000000ff0aff7812 */ /* 0x000fda000782c0ff */
[----:B------:R-:W-:Y:S05]  /*6440*/  @P1 BRA `(.L_x_119) ;  /* 0xfffffff4004c1947 */ /* 0x000fea000383ffff */
[----:B------:R-:W-:Y:S05]  /*6450*/  BSYNC B0 ;  /* 0x0000000000007941 */ /* 0x000fea0003800000 */
.L_x_107:
[----:B------:R-:W-:-:S03]  /*6460*/  UMOV UR4, 0xffffffff ;  /* 0xffffffff00047882 */ /* 0x000fc60000000000 */
[----:B------:R-:W-:Y:S05]  /*6470*/  BRA.DIV UR4, `(.L_x_120) ;  /* 0x0000001204ac7947 */ /* 0x000fea000b800000 */
[----:B------:R-:W-:-:S13]  /*6480*/  ELECT P0, URZ, PT ;  /* 0x00000000003f782f */ /* 0x000fda0003800000 */
.L_x_160:
[----:B------:R-:W-:Y:S04]  /*6490*/  BSSY B0, `(.L_x_121) ;  /* 0x0000103000007945 */ /* 0x000fe80003800000 */
[----:B------:R-:W-:Y:S05]  /*64a0*/  @!P0 BRA `(.L_x_122) ;  /* 0x0000001000048947 */ /* 0x000fea0003800000 */
[----:B------:R-:W-:-:S04]  /*64b0*/  LOP3.LUT R7, R7, 0x2, RZ, 0xfc, !PT ;  /* 0x0000000207077812 */ /* 0x000fc800078efcff */
[----:B------:R-:W-:-:S13]  /*64c0*/  ISETP.NE.AND P0, PT, R7, 0x3, PT ;  /* 0x000000030700780c */ /* 0x000fda0003f05270 */
[----:B------:R-:W-:Y:S05]  /*64d0*/  @!P0 BRA `(.L_x_123) ;  /* 0x0000000000048947 */ /* 0x000fea0003800000 */
[----:B------:R-:W-:Y:S01]  /*64e0*/  BPT.TRAP 0x1 ;  /* 0x000000040000795c */ /* 0x000fe20000300000 */
.L_x_123:
[----:B------:R-:W0:Y:S01]  /*64f0*/  S2R R3, SR_CgaCtaId ;  /* 0x0000000000037919 */ /* 0x000e220000008800 */
[----:B------:R-:W-:Y:S02]  /*6500*/  MOV R0, 0x400 ;  /* 0x0000040000007802 */ /* 0x000fe40000000f00 */
[----:B------:R-:W-:Y:S02]  /*6510*/  SHF.L.U32 R2, R13, 0x1f, RZ ;  /* 0x0000001f0d027819 */ /* 0x000fe400000006ff */
[----:B0-----:R-:W-:-:S05]  /*6520*/  LEA R3, R3, R0, 0x18 ;  /* 0x0000000003037211 */ /* 0x001fca00078ec0ff */
[----:B------:R-:W-:-:S04]  /*6530*/  VIADD R3, R3, 0xe0 ;  /* 0x000000e003037836 */ /* 0x000fc80000000000 */
[C---:B------:R-:W-:Y:S02]  /*6540*/  IMAD R5, R12.reuse, 0x8, R3 ;  /* 0x000000080c057824 */ /* 0x040fe400078e0203 */
[----:B------:R-:W-:Y:S02]  /*6550*/  VIADD R12, R12, 0x1 ;  /* 0x000000010c0c7836 */ /* 0x000fe40000000000 */
[----:B------:R-:W0:Y:S03]  /*6560*/  SYNCS.PHASECHK.TRANS64.TRYWAIT P0, [R5+URZ], R2 ;  /* 0x00000002050075a7 */ /* 0x000e26000800017f */
[----:B------:R-:W-:-:S04]  /*6570*/  ISETP.NE.AND P1, PT, R12, 0x1c, PT ;  /* 0x0000001c0c00780c */ /* 0x000fc80003f25270 */
[----:B------:R-:W-:Y:S02]  /*6580*/  SEL R0, RZ, 0x1, P1 ;  /* 0x00000001ff007807 */ /* 0x000fe40000800000 */
[----:B------:R-:W-:Y:S02]  /*6590*/  SEL R12, R12, RZ, P1 ;  /* 0x000000ff0c0c7207 */ /* 0x000fe40000800000 */
[----:B------:R-:W-:-:S03]  /*65a0*/  LOP3.LUT R13, R13, R0, RZ, 0x3c, !PT ;  /* 0x000000000d0d7212 */ /* 0x000fc600078e3cff */
[----:B------:R-:W-:Y:S01]  /*65b0*/  IMAD R7, R12, 0x8, R3 ;  /* 0x000000080c077824 */ /* 0x000fe200078e0203 */
[----:B------:R-:W-:Y:S01]  /*65c0*/  SHF.L.U32 R4, R13, 0x1f, RZ ;  /* 0x0000001f0d047819 */ /* 0x000fe200000006ff */
[----:B0-----:R-:W-:Y:S06]  /*65d0*/  @!P0 BRA `(.L_x_124) ;  /* 0x0000001000788947 */ /* 0x001fec0003800000 */
.L_x_161:
[----:B------:R-:W1:Y:S01]  /*65e0*/  SYNCS.PHASECHK.TRANS64.TRYWAIT P0, [R7+URZ], R4 ;  /* 0x00000004070075a7 */ /* 0x000e62000800017f */
[----:B------:R-:W-:-:S05]  /*65f0*/  VIADD R0, R12, 0x1 ;  /* 0x000000010c007836 */ /* 0x000fca0000000000 */
[----:B------:R-:W-:-:S04]  /*6600*/  ISETP.NE.AND P1, PT, R0, 0x1c, PT ;  /* 0x0000001c0000780c */ /* 0x000fc80003f25270 */
[----:B0-----:R-:W-:Y:S02]  /*6610*/  SEL R2, RZ, 0x1, P1 ;  /* 0x00000001ff027807 */ /* 0x001fe40000800000 */
[----:B------:R-:W-:Y:S02]  /*6620*/  SEL R0, R0, RZ, P1 ;  /* 0x000000ff00007207 */ /* 0x000fe40000800000 */
[----:B------:R-:W-:-:S03]  /*6630*/  LOP3.LUT R13, R13, R2, RZ, 0x3c, !PT ;  /* 0x000000020d0d7212 */ /* 0x000fc600078e3cff */
[----:B------:R-:W-:Y:S01]  /*6640*/  IMAD R6, R0, 0x8, R3 ;  /* 0x0000000800067824 */ /* 0x000fe200078e0203 */
[----:B------:R-:W-:Y:S01]  /*6650*/  SHF.L.U32 R5, R13, 0x1f, RZ ;  /* 0x0000001f0d057819 */ /* 0x000fe200000006ff */
[----:B-1----:R-:W-:Y:S06]  /*6660*/  @!P0 BRA `(.L_x_125) ;  /* 0x0000001000688947 */ /* 0x002fec0003800000 */
.L_x_162:
[----:B------:R-:W1:Y:S01]  /*6670*/  SYNCS.PHASECHK.TRANS64.TRYWAIT P0, [R6+URZ], R5 ;  /* 0x00000005060075a7 */ /* 0x000e62000800017f */
[----:B------:R-:W-:-:S05]  /*6680*/  VIADD R0, R0, 0x1 ;  /* 0x0000000100007836 */ /* 0x000fca0000000000 */
[----:B------:R-:W-:-:S04]  /*6690*/  ISETP.NE.AND P1, PT, R0, 0x1c, PT ;  /* 0x0000001c0000780c */ /* 0x000fc80003f25270 */
[----:B------:R-:W-:Y:S02]  /*66a0*/  SEL R2, RZ, 0x1, P1 ;  /* 0x00000001ff027807 */ /* 0x000fe40000800000 */
[----:B------:R-:W-:Y:S02]  /*66b0*/  SEL R0, R0, RZ, P1 ;  /* 0x000000ff00007207 */ /* 0x000fe40000800000 */
[----:B------:R-:W-:-:S03]  /*66c0*/  LOP3.LUT R13, R13, R2, RZ, 0x3c, !PT ;  /* 0x000000020d0d7212 */ /* 0x000fc600078e3cff */
[----:B0-----:R-:W-:Y:S01]  /*66d0*/  IMAD R7, R0, 0x8, R3 ;  /* 0x0000000800077824 */ /* 0x001fe200078e0203 */
[----:B------:R-:W-:Y:S01]  /*66e0*/  SHF.L.U32 R4, R13, 0x1f, RZ ;  /* 0x0000001f0d047819 */ /* 0x000fe200000006ff */
[----:B-1----:R-:W-:Y:S06]  /*66f0*/  @!P0 BRA `(.L_x_126) ;  /* 0x0000001000588947 */ /* 0x002fec0003800000 */
.L_x_163:
        /* <DEDUP_REMOVED lines=9> */
.L_x_164:
        /* <DEDUP_REMOVED lines=9> */
.L_x_165:
        /* <DEDUP_REMOVED lines=9> */
.L_x_166:
        /* <DEDUP_REMOVED lines=9> */
.L_x_167:
        /* <DEDUP_REMOVED lines=9> */
.L_x_168:
        /* <DEDUP_REMOVED lines=9> */
.L_x_169:
        /* <DEDUP_REMOVED lines=9> */
.L_x_170:
        /* <DEDUP_REMOVED lines=9> */
.L_x_171:
        /* <DEDUP_REMOVED lines=9> */
.L_x_172:
        /* <DEDUP_REMOVED lines=9> */
.L_x_173:
        /* <DEDUP_REMOVED lines=9> */
.L_x_174:
        /* <DEDUP_REMOVED lines=9> */
.L_x_175:
        /* <DEDUP_REMOVED lines=9> */
.L_x_176:
        /* <DEDUP_REMOVED lines=9> */
.L_x_177:
        /* <DEDUP_REMOVED lines=9> */
.L_x_178:
        /* <DEDUP_REMOVED lines=9> */
.L_x_179:
        /* <DEDUP_REMOVED lines=9> */
.L_x_180:
        /* <DEDUP_REMOVED lines=9> */
.L_x_181:
        /* <DEDUP_REMOVED lines=9> */
.L_x_182:
        /* <DEDUP_REMOVED lines=9> */
.L_x_183:
        /* <DEDUP_REMOVED lines=9> */
.L_x_184:
        /* <DEDUP_REMOVED lines=9> */
.L_x_185:
        /* <DEDUP_REMOVED lines=9> */
.L_x_186:
[----:B------:R-:W1:Y:S01]  /*73f0*/  SYNCS.PHASECHK.TRANS64.TRYWAIT P0, [R6+URZ], R5 ;  /* 0x00000005060075a7 */ /* 0x000e62000800017f */
[----:B------:R-:W-:-:S05]  /*7400*/  VIADD R0, R0, 0x1 ;  /* 0x0000000100007836 */ /* 0x000fca0000000000 */
[----:B------:R-:W-:-:S04]  /*7410*/  ISETP.NE.AND P1, PT, R0, 0x1c, PT ;  /* 0x0000001c0000780c */ /* 0x000fc80003f25270 */
[----:B------:R-:W-:Y:S02]  /*7420*/  SEL R2, RZ, 0x1, P1 ;  /* 0x00000001ff027807 */ /* 0x000fe40000800000 */
[----:B------:R-:W-:Y:S02]  /*7430*/  SEL R0, R0, RZ, P1 ;  /* 0x000000ff00007207 */ /* 0x000fe40000800000 */
[----:B------:R-:W-:Y:S01]  /*7440*/  LOP3.LUT R2, R13, R2, RZ, 0x3c, !PT ;  /* 0x000000020d027212 */ /* 0x000fe200078e3cff */
[----:B-1----:R-:W-:Y:S06]  /*7450*/  @!P0 BRA `(.L_x_150) ;  /* 0x0000000800e08947 */ /* 0x002fec0003800000 */
.L_x_187:
[----:B------:R-:W-:Y:S01]  /*7460*/  IMAD R3, R0, 0x8, R3 ;  /* 0x0000000800037824 */ /* 0x000fe200078e0203 */
[----:B------:R-:W-:-:S07]  /*7470*/  SHF.L.U32 R0, R2, 0x1f, RZ ;  /* 0x0000001f02007819 */ /* 0x000fce00000006ff */
.L_x_151:
[----:B--2---:R2:W3:Y:S02]  /*7480*/  SYNCS.PHASECHK.TRANS64.TRYWAIT P0, [R3+URZ], R0 ;  /* 0x00000000030075a7 */ /* 0x0044e4000800017f */
[----:B---3--:R-:W-:Y:S05]  /*7490*/  @!P0 NANOSLEEP.SYNCS 0x989680 ;  /* 0x009896800000895d */ /* 0x008fea0003900000 */
[----:B------:R-:W3:Y:S02]  /*74a0*/  @!P0 SYNCS.PHASECHK.TRANS64 P0, [R3+URZ], R0 ;  /* 0x00000000030085a7 */ /* 0x000ee4000800007f */
[----:B---3--:R-:W-:Y:S05]  /*74b0*/  @!P0 BRA `(.L_x_151) ;  /* 0xfffffffc00f08947 */ /* 0x008fea000383ffff */
.L_x_122:
[----:B------:R-:W-:Y:S05]  /*74c0*/  BSYNC B0 ;  /* 0x0000000000007941 */ /* 0x000fea0003800000 */
.L_x_121:
[----:B------:R-:W-:Y:S05]  /*74d0*/  EXIT ;  /* 0x000000000000794d */ /* 0x000fea0003800000 */
.L_x_16:
[----:B0-----:R-:W-:-:S04]  /*74e0*/  IMAD.U32 R15, RZ, RZ, UR15 ;  /* 0x0000000fff0f7e24 */ /* 0x001fc8000f8e00ff */
[----:B------:R0:W1:Y:S03]  /*74f0*/  SYNCS.PHASECHK.TRANS64.TRYWAIT P0, [R15+URZ+-0x8], R14 ;  /* 0xfffff80e0f0075a7 */ /* 0x000066000800017f */
[----:B-1----:R-:W-:Y:S05]  /*7500*/  @!P0 NANOSLEEP.SYNCS 0x989680 ;  /* 0x009896800000895d */ /* 0x002fea0003900000 */
[----:B------:R-:W1:Y:S02]  /*7510*/  @!P0 SYNCS.PHASECHK.TRANS64 P0, [R15+URZ+-0x8], R14 ;  /* 0xfffff80e0f0085a7 */ /* 0x000e64000800007f */
[----:B-1----:R-:W-:Y:S05]  /*7520*/  @!P0 BRA `(.L_x_16) ;  /* 0xfffffffc00ec8947 */ /* 0x002fea000383ffff */
[----:B------:R-:W-:Y:S05]  /*7530*/  BRA `(.L_x_152) ;  /* 0xffffffa000b07947 */ /* 0x000fea000383ffff */
.L_x_21:
[----:B-1----:R-:W-:-:S04]  /*7540*/  IMAD.U32 R15, RZ, RZ, UR6 ;  /* 0x00000006ff0f7e24 */ /* 0x002fc8000f8e00ff */
[----:B------:R1:W2:Y:S03]  /*7550*/  SYNCS.PHASECHK.TRANS64.TRYWAIT P0, [R15+URZ], R14 ;  /* 0x0000000e0f0075a7 */ /* 0x0002a6000800017f */
[----:B--2---:R-:W-:Y:S05]  /*7560*/  @!P0 NANOSLEEP.SYNCS 0x989680 ;  /* 0x009896800000895d */ /* 0x004fea0003900000 */
[----:B------:R-:W2:Y:S02]  /*7570*/  @!P0 SYNCS.PHASECHK.TRANS64 P0, [R15+URZ], R14 ;  /* 0x0000000e0f0085a7 */ /* 0x000ea4000800007f */
[----:B--2---:R-:W-:Y:S05]  /*7580*/  @!P0 BRA `(.L_x_21) ;  /* 0xfffffffc00ec8947 */ /* 0x004fea000383ffff */
[----:B------:R-:W-:Y:S05]  /*7590*/  BRA `(.L_x_20) ;  /* 0xffffffa400587947 */ /* 0x000fea000383ffff */
.L_x_27:
[----:B-1----:R-:W-:-:S04]  /*75a0*/  IMAD.U32 R16, RZ, RZ, UR9 ;  /* 0x00000009ff107e24 */ /* 0x002fc8000f8e00ff */
[----:B------:R1:W2:Y:S03]  /*75b0*/  SYNCS.PHASECHK.TRANS64.TRYWAIT P0, [R16+URZ], R15 ;  /* 0x0000000f100075a7 */ /* 0x0002a6000800017f */
[----:B--2---:R-:W-:Y:S05]  /*75c0*/  @!P0 NANOSLEEP.SYNCS 0x989680 ;  /* 0x009896800000895d */ /* 0x004fea0003900000 */
[----:B------:R-:W2:Y:S02]  /*75d0*/  @!P0 SYNCS.PHASECHK.TRANS64 P0, [R16+URZ], R15 ;  /* 0x0000000f100085a7 */ /* 0x000ea4000800007f */
[----:B--2---:R-:W-:Y:S05]  /*75e0*/  @!P0 BRA `(.L_x_27) ;  /* 0xfffffffc00ec8947 */ /* 0x004fea000383ffff */
[----:B------:R-:W-:Y:S05]  /*75f0*/  BRA `(.L_x_26) ;  /* 0xffffffa800ac7947 */ /* 0x000fea000383ffff */
.L_x_35:
[----:B0-----:R-:W-:-:S04]  /*7600*/  IMAD.U32 R15, RZ, RZ, UR15 ;  /* 0x0000000fff0f7e24 */ /* 0x001fc8000f8e00ff */
[----:B------:R0:W1:Y:S03]  /*7610*/  SYNCS.PHASECHK.TRANS64.TRYWAIT P0, [R15+URZ+0x8], R14 ;  /* 0x0000080e0f0075a7 */ /* 0x000066000800017f */
[----:B-1----:R-:W-:Y:S05]  /*7620*/  @!P0 NANOSLEEP.SYNCS 0x989680 ;  /* 0x009896800000895d */ /* 0x002fea0003900000 */
[----:B------:R-:W1:Y:S02]  /*7630*/  @!P0 SYNCS.PHASECHK.TRANS64 P0, [R15+URZ+0x8], R14 ;  /* 0x0000080e0f0085a7 */ /* 0x000e64000800007f */
[----:B-1----:R-:W-:Y:S05]  /*7640*/  @!P0 BRA `(.L_x_35) ;  /* 0xfffffffc00ec8947 */ /* 0x002fea000383ffff */
[----:B------:R-:W-:Y:S05]  /*7650*/  BRA `(.L_x_153) ;  /* 0xffffffb000e47947 */ /* 0x000fea000383ffff */
.L_x_108:
[----:B------:R-:W-:Y:S01]  /*7660*/  BSSY B1, `(.L_x_154) ;  /* 0x0000006000017945 */ /* 0x000fe20003800000 */
[----:B------:R-:W-:-:S07]  /*7670*/  IMAD.MOV.U32 R10, RZ, RZ, -0x1 ;  /* 0xffffffffff0a7424 */ /* 0x000fce00078e00ff */
[----:B------:R-:W-:Y:S05]  /*7680*/  WARPSYNC.COLLECTIVE R10, `(.L_x_155) ;  /* 0x000000000a0c7348 */ /* 0x000fea0003c00000 */
[----:B------:R-:W-:Y:S02]  /*7690*/  ELECT P1, UR62, PT ;  /* 0x00000000003e782f */ /* 0x000fe40003820000 */
[----:B------:R-:W-:Y:S01]  /*76a0*/  MOV R10, UR62 ;  /* 0x0000003e000a7c02 */ /* 0x000fe20008000f00 */
[----:B------:R-:W-:Y:S10]  /*76b0*/  ENDCOLLECTIVE ;  /* 0x000000000000791b */ /* 0x000ff40003800000 */
.L_x_155:
[----:B------:R-:W-:Y:S05]  /*76c0*/  BSYNC B1 ;  /* 0x0000000000017941 */ /* 0x000fea0003800000 */
.L_x_154:
[----:B------:R-:W-:Y:S05]  /*76d0*/  BRA `(.L_x_156) ;  /* 0xffffffe000b47947 */ /* 0x000fea000383ffff */
.L_x_111:
[----:B-1----:R1:W2:Y:S02]  /*76e0*/  SYNCS.PHASECHK.TRANS64.TRYWAIT P1, [R19+URZ+0xe0], R10 ;  /* 0x0000e00a130075a7 */ /* 0x0022a4000802017f */
[----:B--2---:R-:W-:Y:S05]  /*76f0*/  @!P1 NANOSLEEP.SYNCS 0x989680 ;  /* 0x009896800000995d */ /* 0x004fea0003900000 */
[----:B------:R-:W2:Y:S02]  /*7700*/  @!P1 SYNCS.PHASECHK.TRANS64 P1, [R19+URZ+0xe0], R10 ;  /* 0x0000e00a130095a7 */ /* 0x000ea4000802007f */
[----:B--2---:R-:W-:Y:S05]  /*7710*/  @!P1 BRA `(.L_x_111) ;  /* 0xfffffffc00f09947 */ /* 0x004fea000383ffff */
[----:B------:R-:W-:Y:S05]  /*7720*/  BRA `(.L_x_157) ;  /* 0xffffffe000e87947 */ /* 0x000fea000383ffff */
.L_x_120:
[----:B------:R-:W-:Y:S01]  /*7730*/  BSSY B0, `(.L_x_158) ;  /* 0x0000006000007945 */ /* 0x000fe20003800000 */
[----:B------:R-:W-:-:S07]  /*7740*/  IMAD.MOV.U32 R10, RZ, RZ, -0x1 ;  /* 0xffffffffff0a7424 */ /* 0x000fce00078e00ff */
[----:B------:R-:W-:Y:S05]  /*7750*/  WARPSYNC.COLLECTIVE R10, `(.L_x_159) ;  /* 0x000000000a0c7348 */ /* 0x000fea0003c00000 */
[----:B------:R-:W-:Y:S02]  /*7760*/  ELECT P1, UR62, PT ;  /* 0x00000000003e782f */ /* 0x000fe40003820000 */
[----:B------:R-:W-:Y:S01]  /*7770*/  MOV R10, UR62 ;  /* 0x0000003e000a7c02 */ /* 0x000fe20008000f00 */
[----:B------:R-:W-:Y:S10]  /*7780*/  ENDCOLLECTIVE ;  /* 0x000000000000791b */ /* 0x000ff40003800000 */
.L_x_159:
[----:B------:R-:W-:Y:S05]  /*7790*/  BSYNC B0 ;  /* 0x0000000000007941 */ /* 0x000fea0003800000 */
.L_x_158:
[----:B------:R-:W-:Y:S01]  /*77a0*/  PLOP3.LUT P0, PT, P1, PT, PT, 0x80, 0x0 ;  /* 0x000000000000781c */ /* 0x000fe20000f0f070 */
[----:B------:R-:W-:-:S12]  /*77b0*/  BRA `(.L_x_160) ;  /* 0xffffffec00347947 */ /* 0x000fd8000383ffff */
.L_x_124:
[----:B0-----:R0:W1:Y:S02]  /*77c0*/  SYNCS.PHASECHK.TRANS64.TRYWAIT P0, [R5+URZ], R2 ;  /* 0x00000002050075a7 */ /* 0x001064000800017f */
[----:B-1----:R-:W-:Y:S05]  /*77d0*/  @!P0 NANOSLEEP.SYNCS 0x989680 ;  /* 0x009896800000895d */ /* 0x002fea0003900000 */
[----:B------:R-:W1:Y:S02]  /*77e0*/  @!P0 SYNCS.PHASECHK.TRANS64 P0, [R5+URZ], R2 ;  /* 0x00000002050085a7 */ /* 0x000e64000800007f */
[----:B-1----:R-:W-:Y:S05]  /*77f0*/  @!P0 BRA `(.L_x_124) ;  /* 0xfffffffc00f08947 */ /* 0x002fea000383ffff */
[----:B------:R-:W-:Y:S05]  /*7800*/  BRA `(.L_x_161) ;  /* 0xffffffec00747947 */ /* 0x000fea000383ffff */
.L_x_125:
[----:B0-----:R0:W1:Y:S02]  /*7810*/  SYNCS.PHASECHK.TRANS64.TRYWAIT P0, [R7+URZ], R4 ;  /* 0x00000004070075a7 */ /* 0x001064000800017f */
[----:B-1----:R-:W-:Y:S05]  /*7820*/  @!P0 NANOSLEEP.SYNCS 0x989680 ;  /* 0x009896800000895d */ /* 0x002fea0003900000 */
[----:B------:R-:W1:Y:S02]  /*7830*/  @!P0 SYNCS.PHASECHK.TRANS64 P0, [R7+URZ], R4 ;  /* 0x00000004070085a7 */ /* 0x000e64000800007f */
[----:B-1----:R-:W-:Y:S05]  /*7840*/  @!P0 BRA `(.L_x_125) ;  /* 0xfffffffc00f08947 */ /* 0x002fea000383ffff */
[----:B------:R-:W-:Y:S05]  /*7850*/  BRA `(.L_x_162) ;  /* 0xffffffec00847947 */ /* 0x000fea000383ffff */
.L_x_126:
[----:B0-----:R0:W1:Y:S02]  /*7860*/  SYNCS.PHASECHK.TRANS64.TRYWAIT P0, [R6+URZ], R5 ;  /* 0x00000005060075a7 */ /* 0x001064000800017f */
[----:B-1----:R-:W-:Y:S05]  /*7870*/  @!P0 NANOSLEEP.SYNCS 0x989680 ;  /* 0x009896800000895d */ /* 0x002fea0003900000 */
[----:B------:R-:W1:Y:S02]  /*7880*/  @!P0 SYNCS.PHASECHK.TRANS64 P0, [R6+URZ], R5 ;  /* 0x00000005060085a7 */ /* 0x000e64000800007f */
[----:B-1----:R-:W-:Y:S05]  /*7890*/  @!P0 BRA `(.L_x_126) ;  /* 0xfffffffc00f08947 */ /* 0x002fea000383ffff */
[----:B------:R-:W-:Y:S05]  /*78a0*/  BRA `(.L_x_163) ;  /* 0xffffffec00947947 */ /* 0x000fea000383ffff */
.L_x_127:
[----:B0-----:R0:W1:Y:S02]  /*78b0*/  SYNCS.PHASECHK.TRANS64.TRYWAIT P0, [R7+URZ], R4 ;  /* 0x00000004070075a7 */ /* 0x001064000800017f */
[----:B-1----:R-:W-:Y:S05]  /*78c0*/  @!P0 NANOSLEEP.SYNCS 0x989680 ;  /* 0x009896800000895d */ /* 0x002fea0003900000 */
[----:B------:R-:W1:Y:S02]  /*78d0*/  @!P0 SYNCS.PHASECHK.TRANS64 P0, [R7+URZ], R4 ;  /* 0x00000004070085a7 */ /* 0x000e64000800007f */
[----:B-1----:R-:W-:Y:S05]  /*78e0*/  @!P0 BRA `(.L_x_127) ;  /* 0xfffffffc00f08947 */ /* 0x002fea000383ffff */
[----:B------:R-:W-:Y:S05]  /*78f0*/  BRA `(.L_x_164) ;  /* 0xffffffec00a47947 */ /* 0x000fea000383ffff */
.L_x_128:
[----:B0-----:R0:W1:Y:S02]  /*7900*/  SYNCS.PHASECHK.TRANS64.TRYWAIT P0, [R6+URZ], R5 ;  /* 0x00000005060075a7 */ /* 0x001064000800017f */
[----:B-1----:R-:W-:Y:S05]  /*7910*/  @!P0 NANOSLEEP.SYNCS 0x989680 ;  /* 0x009896800000895d */ /* 0x002fea0003900000 */
[----:B------:R-:W1:Y:S02]  /*7920*/  @!P0 SYNCS.PHASECHK.TRANS64 P0, [R6+URZ], R5 ;  /* 0x00000005060085a7 */ /* 0x000e64000800007f */
[----:B-1----:R-:W-:Y:S05]  /*7930*/  @!P0 BRA `(.L_x_128) ;  /* 0xfffffffc00f08947 */ /* 0x002fea000383ffff */
[----:B------:R-:W-:Y:S05]  /*7940*/  BRA `(.L_x_165) ;  /* 0xffffffec00b47947 */ /* 0x000fea000383ffff */
.L_x_129:
[----:B0-----:R0:W1:Y:S02]  /*7950*/  SYNCS.PHASECHK.TRANS64.TRYWAIT P0, [R7+URZ], R4 ;  /* 0x00000004070075a7 */ /* 0x001064000800017f */
[----:B-1----:R-:W-:Y:S05]  /*7960*/  @!P0 NANOSLEEP.SYNCS 0x989680 ;  /* 0x009896800000895d */ /* 0x002fea0003900000 */
[----:B------:R-:W1:Y:S02]  /*7970*/  @!P0 SYNCS.PHASECHK.TRANS64 P0, [R7+URZ], R4 ;  /* 0x00000004070085a7 */ /* 0x000e64000800007f */
[----:B-1----:R-:W-:Y:S05]  /*7980*/  @!P0 BRA `(.L_x_129) ;  /* 0xfffffffc00f08947 */ /* 0x002fea000383ffff */
[----:B------:R-:W-:Y:S05]  /*7990*/  BRA `(.L_x_166) ;  /* 0xffffffec00c47947 */ /* 0x000fea000383ffff */
.L_x_130:
[----:B0-----:R0:W1:Y:S02]  /*79a0*/  SYNCS.PHASECHK.TRANS64.TRYWAIT P0, [R6+URZ], R5 ;  /* 0x00000005060075a7 */ /* 0x001064000800017f */
[----:B-1----:R-:W-:Y:S05]  /*79b0*/  @!P0 NANOSLEEP.SYNCS 0x989680 ;  /* 0x009896800000895d */ /* 0x002fea0003900000 */
[----:B------:R-:W1:Y:S02]  /*79c0*/  @!P0 SYNCS.PHASECHK.TRANS64 P0, [R6+URZ], R5 ;  /* 0x00000005060085a7 */ /* 0x000e64000800007f */
[----:B-1----:R-:W-:Y:S05]  /*79d0*/  @!P0 BRA `(.L_x_130) ;  /* 0xfffffffc00f08947 */ /* 0x002fea000383ffff */
[----:B------:R-:W-:Y:S05]  /*79e0*/  BRA `(.L_x_167) ;  /* 0xffffffec00d47947 */ /* 0x000fea000383ffff */
.L_x_131:
[----:B0-----:R0:W1:Y:S02]  /*79f0*/  SYNCS.PHASECHK.TRANS64.TRYWAIT P0, [R7+URZ], R4 ;  /* 0x00000004070075a7 */ /* 0x001064000800017f */
[----:B-1----:R-:W-:Y:S05]  /*7a00*/  @!P0 NANOSLEEP.SYNCS 0x989680 ;  /* 0x009896800000895d */ /* 0x002fea0003900000 */
[----:B------:R-:W1:Y:S02]  /*7a10*/  @!P0 SYNCS.PHASECHK.TRANS64 P0, [R7+URZ], R4 ;  /* 0x00000004070085a7 */ /* 0x000e64000800007f */
[----:B-1----:R-:W-:Y:S05]  /*7a20*/  @!P0 BRA `(.L_x_131) ;  /* 0xfffffffc00f08947 */ /* 0x002fea000383ffff */
[----:B------:R-:W-:Y:S05]  /*7a30*/  BRA `(.L_x_168) ;  /* 0xffffffec00e47947 */ /* 0x000fea000383ffff */
.L_x_132:
[----:B0-----:R0:W1:Y:S02]  /*7a40*/  SYNCS.PHASECHK.TRANS64.TRYWAIT P0, [R6+URZ], R5 ;  /* 0x00000005060075a7 */ /* 0x001064000800017f */
[----:B-1----:R-:W-:Y:S05]  /*7a50*/  @!P0 NANOSLEEP.SYNCS 0x989680 ;  /* 0x009896800000895d */ /* 0x002fea0003900000 */
[----:B------:R-:W1:Y:S02]  /*7a60*/  @!P0 SYNCS.PHASECHK.TRANS64 P0, [R6+URZ], R5 ;  /* 0x00000005060085a7 */ /* 0x000e64000800007f */
[----:B-1----:R-:W-:Y:S05]  /*7a70*/  @!P0 BRA `(.L_x_132) ;  /* 0xfffffffc00f08947 */ /* 0x002fea000383ffff */
[----:B------:R-:W-:Y:S05]  /*7a80*/  BRA `(.L_x_169) ;  /* 0xffffffec00f47947 */ /* 0x000fea000383ffff */
.L_x_133:
[----:B0-----:R0:W1:Y:S02]  /*7a90*/  SYNCS.PHASECHK.TRANS64.TRYWAIT P0, [R7+URZ], R4 ;  /* 0x00000004070075a7 */ /* 0x001064000800017f */
[----:B-1----:R-:W-:Y:S05]  /*7aa0*/  @!P0 NANOSLEEP.SYNCS 0x989680 ;  /* 0x009896800000895d */ /* 0x002fea0003900000 */
[----:B------:R-:W1:Y:S02]  /*7ab0*/  @!P0 SYNCS.PHASECHK.TRANS64 P0, [R7+URZ], R4 ;  /* 0x00000004070085a7 */ /* 0x000e64000800007f */
[----:B-1----:R-:W-:Y:S05]  /*7ac0*/  @!P0 BRA `(.L_x_133) ;  /* 0xfffffffc00f08947 */ /* 0x002fea000383ffff */
[----:B------:R-:W-:Y:S05]  /*7ad0*/  BRA `(.L_x_170) ;  /* 0xfffffff000047947 */ /* 0x000fea000383ffff */
.L_x_134:
[----:B0-----:R0:W1:Y:S02]  /*7ae0*/  SYNCS.PHASECHK.TRANS64.TRYWAIT P0, [R6+URZ], R5 ;  /* 0x00000005060075a7 */ /* 0x001064000800017f */
[----:B-1----:R-:W-:Y:S05]  /*7af0*/  @!P0 NANOSLEEP.SYNCS 0x989680 ;  /* 0x009896800000895d */ /* 0x002fea0003900000 */
[----:B------:R-:W1:Y:S02]  /*7b00*/  @!P0 SYNCS.PHASECHK.TRANS64 P0, [R6+URZ], R5 ;  /* 0x00000005060085a7 */ /* 0x000e64000800007f */
[----:B-1----:R-:W-:Y:S05]  /*7b10*/  @!P0 BRA `(.L_x_134) ;  /* 0xfffffffc00f08947 */ /* 0x002fea000383ffff */
[----:B------:R-:W-:Y:S05]  /*7b20*/  BRA `(.L_x_171) ;  /* 0xfffffff000147947 */ /* 0x000fea000383ffff */
.L_x_135:
[----:B0-----:R0:W1:Y:S02]  /*7b30*/  SYNCS.PHASECHK.TRANS64.TRYWAIT P0, [R7+URZ], R4 ;  /* 0x00000004070075a7 */ /* 0x001064000800017f */
[----:B-1----:R-:W-:Y:S05]  /*7b40*/  @!P0 NANOSLEEP.SYNCS 0x989680 ;  /* 0x009896800000895d */ /* 0x002fea0003900000 */
[----:B------:R-:W1:Y:S02]  /*7b50*/  @!P0 SYNCS.PHASECHK.TRANS64 P0, [R7+URZ], R4 ;  /* 0x00000004070085a7 */ /* 0x000e64000800007f */
[----:B-1----:R-:W-:Y:S05]  /*7b60*/  @!P0 BRA `(.L_x_135) ;  /* 0xfffffffc00f08947 */ /* 0x002fea000383ffff */
[----:B------:R-:W-:Y:S05]  /*7b70*/  BRA `(.L_x_172) ;  /* 0xfffffff000247947 */ /* 0x000fea000383ffff */
.L_x_136:
[----:B0-----:R0:W1:Y:S02]  /*7b80*/  SYNCS.PHASECHK.TRANS64.TRYWAIT P0, [R6+URZ], R5 ;  /* 0x00000005060075a7 */ /* 0x001064000800017f */
[----:B-1----:R-:W-:Y:S05]  /*7b90*/  @!P0 NANOSLEEP.SYNCS 0x989680 ;  /* 0x009896800000895d */ /* 0x002fea0003900000 */
[----:B------:R-:W1:Y:S02]  /*7ba0*/  @!P0 SYNCS.PHASECHK.TRANS64 P0, [R6+URZ], R5 ;  /* 0x00000005060085a7 */ /* 0x000e64000800007f */
[----:B-1----:R-:W-:Y:S05]  /*7bb0*/  @!P0 BRA `(.L_x_136) ;  /* 0xfffffffc00f08947 */ /* 0x002fea000383ffff */
[----:B------:R-:W-:Y:S05]  /*7bc0*/  BRA `(.L_x_173) ;  /* 0xfffffff000347947 */ /* 0x000fea000383ffff */
.L_x_137:
[----:B0-----:R0:W1:Y:S02]  /*7bd0*/  SYNCS.PHASECHK.TRANS64.TRYWAIT P0, [R7+URZ], R4 ;  /* 0x00000004070075a7 */ /* 0x001064000800017f */
[----:B-1----:R-:W-:Y:S05]  /*7be0*/  @!P0 NANOSLEEP.SYNCS 0x989680 ;  /* 0x009896800000895d */ /* 0x002fea0003900000 */
[----:B------:R-:W1:Y:S02]  /*7bf0*/  @!P0 SYNCS.PHASECHK.TRANS64 P0, [R7+URZ], R4 ;  /* 0x00000004070085a7 */ /* 0x000e64000800007f */
[----:B-1----:R-:W-:Y:S05]  /*7c00*/  @!P0 BRA `(.L_x_137) ;  /* 0xfffffffc00f08947 */ /* 0x002fea000383ffff */
[----:B------:R-:W-:Y:S05]  /*7c10*/  BRA `(.L_x_174) ;  /* 0xfffffff000447947 */ /* 0x000fea000383ffff */
.L_x_138:
[----:B0-----:R0:W1:Y:S02]  /*7c20*/  SYNCS.PHASECHK.TRANS64.TRYWAIT P0, [R6+URZ], R5 ;  /* 0x00000005060075a7 */ /* 0x001064000800017f */
[----:B-1----:R-:W-:Y:S05]  /*7c30*/  @!P0 NANOSLEEP.SYNCS 0x989680 ;  /* 0x009896800000895d */ /* 0x002fea0003900000 */
[----:B------:R-:W1:Y:S02]  /*7c40*/  @!P0 SYNCS.PHASECHK.TRANS64 P0, [R6+URZ], R5 ;  /* 0x00000005060085a7 */ /* 0x000e64000800007f */
[----:B-1----:R-:W-:Y:S05]  /*7c50*/  @!P0 BRA `(.L_x_138) ;  /* 0xfffffffc00f08947 */ /* 0x002fea000383ffff */
[----:B------:R-:W-:Y:S05]  /*7c60*/  BRA `(.L_x_175) ;  /* 0xfffffff000547947 */ /* 0x000fea000383ffff */
.L_x_139:
[----:B0-----:R0:W1:Y:S02]  /*7c70*/  SYNCS.PHASECHK.TRANS64.TRYWAIT P0, [R7+URZ], R4 ;  /* 0x00000004070075a7 */ /* 0x001064000800017f */
[----:B-1----:R-:W-:Y:S05]  /*7c80*/  @!P0 NANOSLEEP.SYNCS 0x989680 ;  /* 0x009896800000895d */ /* 0x002fea0003900000 */
[----:B------:R-:W1:Y:S02]  /*7c90*/  @!P0 SYNCS.PHASECHK.TRANS64 P0, [R7+URZ], R4 ;  /* 0x00000004070085a7 */ /* 0x000e64000800007f */
[----:B-1----:R-:W-:Y:S05]  /*7ca0*/  @!P0 BRA `(.L_x_139) ;  /* 0xfffffffc00f08947 */ /* 0x002fea000383ffff */
[----:B------:R-:W-:Y:S05]  /*7cb0*/  BRA `(.L_x_176) ;  /* 0xfffffff000647947 */ /* 0x000fea000383ffff */
.L_x_140:
[----:B0-----:R0:W1:Y:S02]  /*7cc0*/  SYNCS.PHASECHK.TRANS64.TRYWAIT P0, [R6+URZ], R5 ;  /* 0x00000005060075a7 */ /* 0x001064000800017f */
[----:B-1----:R-:W-:Y:S05]  /*7cd0*/  @!P0 NANOSLEEP.SYNCS 0x989680 ;  /* 0x009896800000895d */ /* 0x002fea0003900000 */
[----:B------:R-:W1:Y:S02]  /*7ce0*/  @!P0 SYNCS.PHASECHK.TRANS64 P0, [R6+URZ], R5 ;  /* 0x00000005060085a7 */ /* 0x000e64000800007f */
[----:B-1----:R-:W-:Y:S05]  /*7cf0*/  @!P0 BRA `(.L_x_140) ;  /* 0xfffffffc00f08947 */ /* 0x002fea000383ffff */
[----:B------:R-:W-:Y:S05]  /*7d00*/  BRA `(.L_x_177) ;  /* 0xfffffff000747947 */ /* 0x000fea000383ffff */
.L_x_141:
[----:B0-----:R0:W1:Y:S02]  /*7d10*/  SYNCS.PHASECHK.TRANS64.TRYWAIT P0, [R7+URZ], R4 ;  /* 0x00000004070075a7 */ /* 0x001064000800017f */
[----:B-1----:R-:W-:Y:S05]  /*7d20*/  @!P0 NANOSLEEP.SYNCS 0x989680 ;  /* 0x009896800000895d */ /* 0x002fea0003900000 */
[----:B------:R-:W1:Y:S02]  /*7d30*/  @!P0 SYNCS.PHASECHK.TRANS64 P0, [R7+URZ], R4 ;  /* 0x00000004070085a7 */ /* 0x000e64000800007f */
[----:B-1----:R-:W-:Y:S05]  /*7d40*/  @!P0 BRA `(.L_x_141) ;  /* 0xfffffffc00f08947 */ /* 0x002fea000383ffff */
[----:B------:R-:W-:Y:S05]  /*7d50*/  BRA `(.L_x_178) ;  /* 0xfffffff000847947 */ /* 0x000fea000383ffff */
.L_x_142:
[----:B0-----:R0:W1:Y:S02]  /*7d60*/  SYNCS.PHASECHK.TRANS64.TRYWAIT P0, [R6+URZ], R5 ;  /* 0x00000005060075a7 */ /* 0x001064000800017f */
[----:B-1----:R-:W-:Y:S05]  /*7d70*/  @!P0 NANOSLEEP.SYNCS 0x989680 ;  /* 0x009896800000895d */ /* 0x002fea0003900000 */
[----:B------:R-:W1:Y:S02]  /*7d80*/  @!P0 SYNCS.PHASECHK.TRANS64 P0, [R6+URZ], R5 ;  /* 0x00000005060085a7 */ /* 0x000e64000800007f */
[----:B-1----:R-:W-:Y:S05]  /*7d90*/  @!P0 BRA `(.L_x_142) ;  /* 0xfffffffc00f08947 */ /* 0x002fea000383ffff */
[----:B------:R-:W-:Y:S05]  /*7da0*/  BRA `(.L_x_179) ;  /* 0xfffffff000947947 */ /* 0x000fea000383ffff */
.L_x_143:
[----:B0-----:R0:W1:Y:S02]  /*7db0*/  SYNCS.PHASECHK.TRANS64.TRYWAIT P0, [R7+URZ], R4 ;  /* 0x00000004070075a7 */ /* 0x001064000800017f */
[----:B-1----:R-:W-:Y:S05]  /*7dc0*/  @!P0 NANOSLEEP.SYNCS 0x989680 ;  /* 0x009896800000895d */ /* 0x002fea0003900000 */
[----:B------:R-:W1:Y:S02]  /*7dd0*/  @!P0 SYNCS.PHASECHK.TRANS64 P0, [R7+URZ], R4 ;  /* 0x00000004070085a7 */ /* 0x000e64000800007f */
[----:B-1----:R-:W-:Y:S05]  /*7de0*/  @!P0 BRA `(.L_x_143) ;  /* 0xfffffffc00f08947 */ /* 0x002fea000383ffff */
[----:B------:R-:W-:Y:S05]  /*7df0*/  BRA `(.L_x_180) ;  /* 0xfffffff000a47947 */ /* 0x000fea000383ffff */
.L_x_144:
[----:B0-----:R0:W1:Y:S02]  /*7e00*/  SYNCS.PHASECHK.TRANS64.TRYWAIT P0, [R6+URZ], R5 ;  /* 0x00000005060075a7 */ /* 0x001064000800017f */
[----:B-1----:R-:W-:Y:S05]  /*7e10*/  @!P0 NANOSLEEP.SYNCS 0x989680 ;  /* 0x009896800000895d */ /* 0x002fea0003900000 */
[----:B------:R-:W1:Y:S02]  /*7e20*/  @!P0 SYNCS.PHASECHK.TRANS64 P0, [R6+URZ], R5 ;  /* 0x00000005060085a7 */ /* 0x000e64000800007f */
[----:B-1----:R-:W-:Y:S05]  /*7e30*/  @!P0 BRA `(.L_x_144) ;  /* 0xfffffffc00f08947 */ /* 0x002fea000383ffff */
[----:B------:R-:W-:Y:S05]  /*7e40*/  BRA `(.L_x_181) ;  /* 0xfffffff000b47947 */ /* 0x000fea000383ffff */
.L_x_145:
[----:B0-----:R0:W1:Y:S02]  /*7e50*/  SYNCS.PHASECHK.TRANS64.TRYWAIT P0, [R7+URZ], R4 ;  /* 0x00000004070075a7 */ /* 0x001064000800017f */
[----:B-1----:R-:W-:Y:S05]  /*7e60*/  @!P0 NANOSLEEP.SYNCS 0x989680 ;  /* 0x009896800000895d */ /* 0x002fea0003900000 */
[----:B------:R-:W1:Y:S02]  /*7e70*/  @!P0 SYNCS.PHASECHK.TRANS64 P0, [R7+URZ], R4 ;  /* 0x00000004070085a7 */ /* 0x000e64000800007f */
[----:B-1----:R-:W-:Y:S05]  /*7e80*/  @!P0 BRA `(.L_x_145) ;  /* 0xfffffffc00f08947 */ /* 0x002fea000383ffff */
[----:B------:R-:W-:Y:S05]  /*7e90*/  BRA `(.L_x_182) ;  /* 0xfffffff000c47947 */ /* 0x000fea000383ffff */
.L_x_146:
[----:B0-----:R0:W1:Y:S02]  /*7ea0*/  SYNCS.PHASECHK.TRANS64.TRYWAIT P0, [R6+URZ], R5 ;  /* 0x00000005060075a7 */ /* 0x001064000800017f */
[----:B-1----:R-:W-:Y:S05]  /*7eb0*/  @!P0 NANOSLEEP.SYNCS 0x989680 ;  /* 0x009896800000895d */ /* 0x002fea0003900000 */
[----:B------:R-:W1:Y:S02]  /*7ec0*/  @!P0 SYNCS.PHASECHK.TRANS64 P0, [R6+URZ], R5 ;  /* 0x00000005060085a7 */ /* 0x000e64000800007f */
[----:B-1----:R-:W-:Y:S05]  /*7ed0*/  @!P0 BRA `(.L_x_146) ;  /* 0xfffffffc00f08947 */ /* 0x002fea000383ffff */
[----:B------:R-:W-:Y:S05]  /*7ee0*/  BRA `(.L_x_183) ;  /* 0xfffffff000d47947 */ /* 0x000fea000383ffff */
.L_x_147:
[----:B0-----:R0:W1:Y:S02]  /*7ef0*/  SYNCS.PHASECHK.TRANS64.TRYWAIT P0, [R7+URZ], R4 ;  /* 0x00000004070075a7 */ /* 0x001064000800017f */
[----:B-1----:R-:W-:Y:S05]  /*7f00*/  @!P0 NANOSLEEP.SYNCS 0x989680 ;  /* 0x009896800000895d */ /* 0x002fea0003900000 */
[----:B------:R-:W1:Y:S02]  /*7f10*/  @!P0 SYNCS.PHASECHK.TRANS64 P0, [R7+URZ], R4 ;  /* 0x00000004070085a7 */ /* 0x000e64000800007f */
[----:B-1----:R-:W-:Y:S05]  /*7f20*/  @!P0 BRA `(.L_x_147) ;  /* 0xfffffffc00f08947 */ /* 0x002fea000383ffff */
[----:B------:R-:W-:Y:S05]  /*7f30*/  BRA `(.L_x_184) ;  /* 0xfffffff000e47947 */ /* 0x000fea000383ffff */
.L_x_148:
[----:B0-----:R0:W1:Y:S02]  /*7f40*/  SYNCS.PHASECHK.TRANS64.TRYWAIT P0, [R6+URZ], R5 ;  /* 0x00000005060075a7 */ /* 0x001064000800017f */
[----:B-1----:R-:W-:Y:S05]  /*7f50*/  @!P0 NANOSLEEP.SYNCS 0x989680 ;  /* 0x009896800000895d */ /* 0x002fea0003900000 */
[----:B------:R-:W1:Y:S02]  /*7f60*/  @!P0 SYNCS.PHASECHK.TRANS64 P0, [R6+URZ], R5 ;  /* 0x00000005060085a7 */ /* 0x000e64000800007f */
[----:B-1----:R-:W-:Y:S05]  /*7f70*/  @!P0 BRA `(.L_x_148) ;  /* 0xfffffffc00f08947 */ /* 0x002fea000383ffff */
[----:B------:R-:W-:Y:S05]  /*7f80*/  BRA `(.L_x_185) ;  /* 0xfffffff000f47947 */ /* 0x000fea000383ffff */
.L_x_149:
[----:B0-----:R0:W1:Y:S02]  /*7f90*/  SYNCS.PHASECHK.TRANS64.TRYWAIT P0, [R7+URZ], R4 ;  /* 0x00000004070075a7 */ /* 0x001064000800017f */
[----:B-1----:R-:W-:Y:S05]  /*7fa0*/  @!P0 NANOSLEEP.SYNCS 0x989680 ;  /* 0x009896800000895d */ /* 0x002fea0003900000 */
[----:B------:R-:W1:Y:S02]  /*7fb0*/  @!P0 SYNCS.PHASECHK.TRANS64 P0, [R7+URZ], R4 ;  /* 0x00000004070085a7 */ /* 0x000e64000800007f */
[----:B-1----:R-:W-:Y:S05]  /*7fc0*/  @!P0 BRA `(.L_x_149) ;  /* 0xfffffffc00f08947 */ /* 0x002fea000383ffff */
[----:B------:R-:W-:Y:S05]  /*7fd0*/  BRA `(.L_x_186) ;  /* 0xfffffff400047947 */ /* 0x000fea000383ffff */
.L_x_150:
[----:B-1----:R1:W2:Y:S02]  /*7fe0*/  SYNCS.PHASECHK.TRANS64.TRYWAIT P0, [R6+URZ], R5 ;  /* 0x00000005060075a7 */ /* 0x0022a4000800017f */
[----:B--2---:R-:W-:Y:S05]  /*7ff0*/  @!P0 NANOSLEEP.SYNCS 0x989680 ;  /* 0x009896800000895d */ /* 0x004fea0003900000 */
[----:B------:R-:W2:Y:S02]  /*8000*/  @!P0 SYNCS.PHASECHK.TRANS64 P0, [R6+URZ], R5 ;  /* 0x00000005060085a7 */ /* 0x000ea4000800007f */
[----:B--2---:R-:W-:Y:S05]  /*8010*/  @!P0 BRA `(.L_x_150) ;  /* 0xfffffffc00f08947 */ /* 0x004fea000383ffff */
[----:B------:R-:W-:Y:S05]  /*8020*/  BRA `(.L_x_187) ;  /* 0xfffffff4000c7947 */ /* 0x000fea000383ffff */
.L_x_188:
[----:B------:R-:W-:-:S00]  /*8030*/  BRA `(.L_x_188) ;  /* 0xfffffffc00fc7947 */ /* 0x000fc0000383ffff */
[----:B------:R-:W-:-:S00]  /*8040*/  NOP ;  /* 0x0000000000007918 */ /* 0x000fc00000000000 */
        /* <DEDUP_REMOVED lines=11> */
.L_x_189:


//--------------------- .nv.shared._ZN7cutlass13device_kernelINS_4gemm6kernel13GemmUniversalIN4cute5tupleIJiiiiEEENS1_10collective13CollectiveMmaINS1_37MainloopSm90TmaGmmaWarpSpecializedFP8ILi28ENS5_IJNS4_1CILi1EEESB_SB_EEENS1_32KernelTmaWarpSpecializedPingpongEEENS5_IJNSA_ILi64EEESF_SF_EEENS_12float_e5m2_tENS5_IJlSB_lEEESH_SI_NS4_8TiledMMAINS4_8MMA_AtomIJNS4_4SM904GMMA30MMA_64x64x32_F32E5M2E5M2_SS_TNILNSM_7ScaleInE1ELSO_1EEEEEENS4_6LayoutISC_NS5_IJNSA_ILi0EEESS_SS_EEEEENS5_IJNS4_10UnderscoreESV_SV_EEEEENS4_13SM90_TMA_LOADENS4_14ComposedLayoutINS4_7SwizzleILi2ELi4ELi3EEENS4_18smem_ptr_flag_bitsILi8EEENSR_INS5_IJNSA_ILi8EEESF_EEENS5_IJSF_SB_EEEEEEEvNS4_8identityESY_S18_vS19_EENS_8epilogue10collective6detail29Sm90TmaWarpSpecializedAdapterINS1C_15DefaultEpilogueISH_SI_SI_NS1B_6thread17LinearCombinationISH_Li1EffLNS1G_9ScaleType4KindE0ELNS_15FloatRoundStyleE2ESH_EENS1_15EpilogueDefaultEEEEEvvEEEEvNT_6ParamsE --------------------------
	.section	.nv.shared._ZN7cutlass13device_kernelINS_4gemm6kernel13GemmUniversalIN4cute5tupleIJiiiiEEENS1_10collective13CollectiveMmaINS1_37MainloopSm90TmaGmmaWarpSpecializedFP8ILi28ENS5_IJNS4_1CILi1EEESB_SB_EEENS1_32KernelTmaWarpSpecializedPingpongEEENS5_IJNSA_ILi64EEESF_SF_EEENS_12float_e5m2_tENS5_IJlSB_lEEESH_SI_NS4_8TiledMMAINS4_8MMA_AtomIJNS4_4SM904GMMA30MMA_64x64x32_F32E5M2E5M2_SS_TNILNSM_7ScaleInE1ELSO_1EEEEEENS4_6LayoutISC_NS5_IJNSA_ILi0EEESS_SS_EEEEENS5_IJNS4_10UnderscoreESV_SV_EEEEENS4_13SM90_TMA_LOADENS4_14ComposedLayoutINS4_7SwizzleILi2ELi4ELi3EEENS4_18smem_ptr_flag_bitsILi8EEENSR_INS5_IJNSA_ILi8EEESF_EEENS5_IJSF_SB_EEEEEEEvNS4_8identityESY_S18_vS19_EENS_8epilogue10collective6detail29Sm90TmaWarpSpecializedAdapterINS1C_15DefaultEpilogueISH_SI_SI_NS1B_6thread17LinearCombinationISH_Li1EffLNS1G_9ScaleType4KindE0ELNS_15FloatRoundStyleE2ESH_EENS1_15EpilogueDefaultEEEEEvvEEEEvNT_6ParamsE,"aw",@nobits
	.sectionflags	@""
	.align	16
	.zero		1024


//--------------------- .nv.shared.reserved.0     --------------------------
	.section	.nv.shared.reserved.0,"aw",@nobits
	.weak		__nv_reservedSMEM_offset_0_alias
	.size		__nv_reservedSMEM_offset_0_alias, 0, 0
	.other		__nv_reservedSMEM_offset_0_alias,@"STO_CUDA_RESERVED_SHARED STV_DEFAULT"
__nv_reservedSMEM_offset_0_alias:
	.zero		0


//--------------------- .nv.global                --------------------------
	.section	.nv.global,"aw",@nobits
.nv.global:
	.type		_ZN40_INTERNAL_0f9f376d_4_k_cu_c782a805_290004cute1_E,@object
	.size		_ZN40_INTERNAL_0f9f376d_4_k_cu_c782a805_290004cute1_E,(_ZN40_INTERNAL_0f9f376d_4_k_cu_c782a805_290004cuda3std3__45__cpo6cbeginE - _ZN40_INTERNAL_0f9f376d_4_k_cu_c782a805_290004cute1_E)
_ZN40_INTERNAL_0f9f376d_4_k_cu_c782a805_290004cute1_E:
	.zero		1
	.type		_ZN40_INTERNAL_0f9f376d_4_k_cu_c782a805_290004cuda3std3__45__cpo6cbeginE,@object
	.size		_ZN40_INTERNAL_0f9f376d_4_k_cu_c782a805_290004cuda3std3__45__cpo6cbeginE,(_ZN40_INTERNAL_0f9f376d_4_k_cu_c782a805_290004cuda3std3__48in_placeE - _ZN40_INTERNAL_0f9f376d_4_k_cu_c782a805_290004cuda3std3__45__cpo6cbeginE)
_ZN40_INTERNAL_0f9f376d_4_k_cu_c782a805_290004cuda3std3__45__cpo6cbeginE:
	.zero		1
	.type		_ZN40_INTERNAL_0f9f376d_4_k_cu_c782a805_290004cuda3std3__48in_placeE,@object
	.size		_ZN40_INTERNAL_0f9f376d_4_k_cu_c782a805_290004cuda3std3__48in_placeE,(_ZN40_INTERNAL_0f9f376d_4_k_cu_c782a805_290004cuda3std6ranges3__45__cpo9iter_moveE - _ZN40_INTERNAL_0f9f376d_4_k_cu_c782a805_290004cuda3std3__48in_placeE)
_ZN40_INTERNAL_0f9f376d_4_k_cu_c782a805_290004cuda3std3__48in_placeE:
	.zero		1
	.type		_ZN40_INTERNAL_0f9f376d_4_k_cu_c782a805_290004cuda3std6ranges3__45__cpo9iter_moveE,@object
	.size		_ZN40_INTERNAL_0f9f376d_4_k_cu_c782a805_290004cuda3std6ranges3__45__cpo9iter_moveE,(_ZN40_INTERNAL_0f9f376d_4_k_cu_c782a805_290004cuda3std3__45__cpo5beginE - _ZN40_INTERNAL_0f9f376d_4_k_cu_c782a805_290004cuda3std6ranges3__45__cpo9iter_moveE)
_ZN40_INTERNAL_0f9f376d_4_k_cu_c782a805_290004cuda3std6ranges3__45__cpo9iter_moveE:
	.zero		1
	.type		_ZN40_INTERNAL_0f9f376d_4_k_cu_c782a805_290004cuda3std3__45__cpo5beginE,@object
	.size		_ZN40_INTERNAL_0f9f376d_4_k_cu_c782a805_290004cuda3std3__45__cpo5beginE,(_ZN40_INTERNAL_0f9f376d_4_k_cu_c782a805_290004cuda3std3__442_GLOBAL__N__0f9f376d_4_k_cu_c782a805_290006ignoreE - _ZN40_INTERNAL_0f9f376d_4_k_cu_c782a805_290004cuda3std3__45__cpo5beginE)
_ZN40_INTERNAL_0f9f376d_4_k_cu_c782a805_290004cuda3std3__45__cpo5beginE:
	.zero		1
	.type		_ZN40_INTERNAL_0f9f376d_4_k_cu_c782a805_290004cuda3std3__442_GLOBAL__N__0f9f376d_4_k_cu_c782a805_290006ignoreE,@object
	.size		_ZN40_INTERNAL_0f9f376d_4_k_cu_c782a805_290004cuda3std3__442_GLOBAL__N__0f9f376d_4_k_cu_c782a805_290006ignoreE,(_ZN40_INTERNAL_0f9f376d_4_k_cu_c782a805_290004cute7productE - _ZN40_INTERNAL_0f9f376d_4_k_cu_c782a805_290004cuda3std3__442_GLOBAL__N__0f9f376d_4_k_cu_c782a805_290006ignoreE)
_ZN40_INTERNAL_0f9f376d_4_k_cu_c782a805_290004cuda3std3__442_GLOBAL__N__0f9f376d_4_k_cu_c782a805_290006ignoreE:
	.zero		1
	.type		_ZN40_INTERNAL_0f9f376d_4_k_cu_c782a805_290004cute7productE,@object
	.size		_ZN40_INTERNAL_0f9f376d_4_k_cu_c782a805_290004cute7productE,(_ZN40_INTERNAL_0f9f376d_4_k_cu_c782a805_290004cuda3std3__45__cpo3endE - _ZN40_INTERNAL_0f9f376d_4_k_cu_c782a805_290004cute7productE)
_ZN40_INTERNAL_0f9f376d_4_k_cu_c782a805_290004cute7productE:
	.zero		1
	.type		_ZN40_INTERNAL_0f9f376d_4_k_cu_c782a805_290004cuda3std3__45__cpo3endE,@object
	.size		_ZN40_INTERNAL_0f9f376d_4_k_cu_c782a805_290004cuda3std3__45__cpo3endE,(_ZN40_INTERNAL_0f9f376d_4_k_cu_c782a805_290004cuda3std3__419piecewise_constructE - _ZN40_INTERNAL_0f9f376d_4_k_cu_c782a805_290004cuda3std3__45__cpo3endE)
_ZN40_INTERNAL_0f9f376d_4_k_cu_c782a805_290004cuda3std3__45__cpo3endE:
	.zero		1
	.type		_ZN40_INTERNAL_0f9f376d_4_k_cu_c782a805_290004cuda3std3__419piecewise_constructE,@object
	.size		_ZN40_INTERNAL_0f9f376d_4_k_cu_c782a805_290004cuda3std3__419piecewise_constructE,(_ZN40_INTERNAL_0f9f376d_4_k_cu_c782a805_290004cuda3std3__45__cpo4cendE - _ZN40_INTERNAL_0f9f376d_4_k_cu_c782a805_290004cuda3std3__419piecewise_constructE)
_ZN40_INTERNAL_0f9f376d_4_k_cu_c782a805_290004cuda3std3__419piecewise_constructE:
	.zero		1
	.type		_ZN40_INTERNAL_0f9f376d_4_k_cu_c782a805_290004cuda3std3__45__cpo4cendE,@object
	.size		_ZN40_INTERNAL_0f9f376d_4_k_cu_c782a805_290004cuda3std3__45__cpo4cendE,(_ZN40_INTERNAL_0f9f376d_4_k_cu_c782a805_290004cuda3std6ranges3__45__cpo4swapE - _ZN40_INTERNAL_0f9f376d_4_k_cu_c782a805_290004cuda3std3__45__cpo4cendE)
_ZN40_INTERNAL_0f9f376d_4_k_cu_c782a805_290004cuda3std3__45__cpo4cendE:
	.zero		1
	.type		_ZN40_INTERNAL_0f9f376d_4_k_cu_c782a805_290004cuda3std6ranges3__45__cpo4swapE,@object
	.size		_ZN40_INTERNAL_0f9f376d_4_k_cu_c782a805_290004cuda3std6ranges3__45__cpo4swapE,(.L_7 - _ZN40_INTERNAL_0f9f376d_4_k_cu_c782a805_290004cuda3std6ranges3__45__cpo4swapE)
_ZN40_INTERNAL_0f9f376d_4_k_cu_c782a805_290004cuda3std6ranges3__45__cpo4swapE:
	.zero		1
.L_7:


//--------------------- .nv.constant0._ZN7cutlass13device_kernelINS_4gemm6kernel13GemmUniversalIN4cute5tupleIJiiiiEEENS1_10collective13CollectiveMmaINS1_37MainloopSm90TmaGmmaWarpSpecializedFP8ILi28ENS5_IJNS4_1CILi1EEESB_SB_EEENS1_32KernelTmaWarpSpecializedPingpongEEENS5_IJNSA_ILi64EEESF_SF_EEENS_12float_e5m2_tENS5_IJlSB_lEEESH_SI_NS4_8TiledMMAINS4_8MMA_AtomIJNS4_4SM904GMMA30MMA_64x64x32_F32E5M2E5M2_SS_TNILNSM_7ScaleInE1ELSO_1EEEEEENS4_6LayoutISC_NS5_IJNSA_ILi0EEESS_SS_EEEEENS5_IJNS4_10UnderscoreESV_SV_EEEEENS4_13SM90_TMA_LOADENS4_14ComposedLayoutINS4_7SwizzleILi2ELi4ELi3EEENS4_18smem_ptr_flag_bitsILi8EEENSR_INS5_IJNSA_ILi8EEESF_EEENS5_IJSF_SB_EEEEEEEvNS4_8identityESY_S18_vS19_EENS_8epilogue10collective6detail29Sm90TmaWarpSpecializedAdapterINS1C_15DefaultEpilogueISH_SI_SI_NS1B_6thread17LinearCombinationISH_Li1EffLNS1G_9ScaleType4KindE0ELNS_15FloatRoundStyleE2ESH_EENS1_15EpilogueDefaultEEEEEvvEEEEvNT_6ParamsE --------------------------
	.section	.nv.constant0._ZN7cutlass13device_kernelINS_4gemm6kernel13GemmUniversalIN4cute5tupleIJiiiiEEENS1_10collective13CollectiveMmaINS1_37MainloopSm90TmaGmmaWarpSpecializedFP8ILi28ENS5_IJNS4_1CILi1EEESB_SB_EEENS1_32KernelTmaWarpSpecializedPingpongEEENS5_IJNSA_ILi64EEESF_SF_EEENS_12float_e5m2_tENS5_IJlSB_lEEESH_SI_NS4_8TiledMMAINS4_8MMA_AtomIJNS4_4SM904GMMA30MMA_64x64x32_F32E5M2E5M2_SS_TNILNSM_7ScaleInE1ELSO_1EEEEEENS4_6LayoutISC_NS5_IJNSA_ILi0EEESS_SS_EEEEENS5_IJNS4_10UnderscoreESV_SV_EEEEENS4_13SM90_TMA_LOADENS4_14ComposedLayoutINS4_7SwizzleILi2ELi4ELi3EEENS4_18smem_ptr_flag_bitsILi8EEENSR_INS5_IJNSA_ILi8EEESF_EEENS5_IJSF_SB_EEEEEEEvNS4_8identityESY_S18_vS19_EENS_8epilogue10collective6detail29Sm90TmaWarpSpecializedAdapterINS1C_15DefaultEpilogueISH_SI_SI_NS1B_6thread17LinearCombinationISH_Li1EffLNS1G_9ScaleType4KindE0ELNS_15FloatRoundStyleE2ESH_EENS1_15EpilogueDefaultEEEEEvvEEEEvNT_6ParamsE,"a",@progbits
	.sectionflags	@""
	.align	4
.nv.constant0._ZN7cutlass13device_kernelINS_4gemm6kernel13GemmUniversalIN4cute5tupleIJiiiiEEENS1_10collective13CollectiveMmaINS1_37MainloopSm90TmaGmmaWarpSpecializedFP8ILi28ENS5_IJNS4_1CILi1EEESB_SB_EEENS1_32KernelTmaWarpSpecializedPingpongEEENS5_IJNSA_ILi64EEESF_SF_EEENS_12float_e5m2_tENS5_IJlSB_lEEESH_SI_NS4_8TiledMMAINS4_8MMA_AtomIJNS4_4SM904GMMA30MMA_64x64x32_F32E5M2E5M2_SS_TNILNSM_7ScaleInE1ELSO_1EEEEEENS4_6LayoutISC_NS5_IJNSA_ILi0EEESS_SS_EEEEENS5_IJNS4_10UnderscoreESV_SV_EEEEENS4_13SM90_TMA_LOADENS4_14ComposedLayoutINS4_7SwizzleILi2ELi4ELi3EEENS4_18smem_ptr_flag_bitsILi8EEENSR_INS5_IJNSA_ILi8EEESF_EEENS5_IJSF_SB_EEEEEEEvNS4_8identityESY_S18_vS19_EENS_8epilogue10collective6detail29Sm90TmaWarpSpecializedAdapterINS1C_15DefaultEpilogueISH_SI_SI_NS1B_6thread17LinearCombinationISH_Li1EffLNS1G_9ScaleType4KindE0ELNS_15FloatRoundStyleE2ESH_EENS1_15EpilogueDefaultEEEEEvvEEEEvNT_6ParamsE:
	.zero		1664


//--------------------- SYMBOLS --------------------------

	.type		.nv.reservedSmem.offset0,@object
	.size		.nv.reservedSmem.offset0,0x4
